	.target	sm_80

	.elftype	@"ET_EXEC"


//--------------------- .note.nv.tkinfo           --------------------------
	.section	.note.nv.tkinfo,"",@"SHT_NOTE"
	.sectionflags	@"SHF_NOTE_NV_TKINFO"
	.tkinfo
        /*0018*/ 	.word	0x00000002
        /*0030*/ 	.string	""
        /*0030*/ 	.string	"ptxas"
        /*0030*/ 	.string	"Cuda compilation tools, release 13.0, V13.0.88"
        /*0030*/ 	.string	"Build cuda_13.0.r13.0/compiler.36424714_0"
        /*0030*/ 	.string	"-v  -suppress-debug-info  -lineinfo  -arch sm_80 "



//--------------------- .note.nv.cuinfo           --------------------------
	.section	.note.nv.cuinfo,"",@"SHT_NOTE"
	.sectionflags	@"SHF_NOTE_NV_CUINFO"
        /*0018*/ 	.short	0x0002
        /*001a*/ 	.short	0x0050
        /*001c*/ 	.short	0x0082
	.zero		2


//--------------------- .nv.info                  --------------------------
	.section	.nv.info,"",@"SHT_CUDA_INFO"
	.align	4


	//----- nvinfo : EIATTR_REGCOUNT
	.align		4
        /*0000*/ 	.byte	0x04, 0x2f
        /*0002*/ 	.short	(.L_2 - .L_1)
	.align		4
.L_1:
        /*0004*/ 	.word	index@(attn_fwd)
        /*0008*/ 	.word	0x00000040


	//----- nvinfo : EIATTR_FRAME_SIZE
	.align		4
.L_2:
        /*000c*/ 	.byte	0x04, 0x11
        /*000e*/ 	.short	(.L_4 - .L_3)
	.align		4
.L_3:
        /*0010*/ 	.word	index@(attn_fwd)
        /*0014*/ 	.word	0x00000000


	//----- nvinfo : EIATTR_MIN_STACK_SIZE
	.align		4
.L_4:
        /*0018*/ 	.byte	0x04, 0x12
        /*001a*/ 	.short	(.L_6 - .L_5)
	.align		4
.L_5:
        /*001c*/ 	.word	index@(attn_fwd)
        /*0020*/ 	.word	0x00000000
.L_6:


//--------------------- .nv.info.attn_fwd         --------------------------
	.section	.nv.info.attn_fwd,"",@"SHT_CUDA_INFO"
	.sectionflags	@""
	.align	4


	//----- nvinfo : EIATTR_CUDA_API_VERSION
	.align		4
        /*0000*/ 	.byte	0x04, 0x37
        /*0002*/ 	.short	(.L_8 - .L_7)
.L_7:
        /*0004*/ 	.word	0x00000082


	//----- nvinfo : EIATTR_SW2861232_WAR
	.align		4
.L_8:
        /*0008*/ 	.byte	0x01, 0x35
	.zero		2


	//----- nvinfo : EIATTR_PARAM_CBANK
	.align		4
        /*000c*/ 	.byte	0x04, 0x0a
        /*000e*/ 	.short	(.L_10 - .L_9)
	.align		4
.L_9:
        /*0010*/ 	.word	index@(.nv.constant0.attn_fwd)
        /*0014*/ 	.short	0x0160
        /*0016*/ 	.short	0x0088


	//----- nvinfo : EIATTR_CBANK_PARAM_SIZE
	.align		4
.L_10:
        /*0018*/ 	.byte	0x03, 0x19
        /*001a*/ 	.short	0x0088


	//----- nvinfo : EIATTR_KPARAM_INFO
	.align		4
        /*001c*/ 	.byte	0x04, 0x17
        /*001e*/ 	.short	(.L_12 - .L_11)
.L_11:
        /*0020*/ 	.word	0x00000000
        /*0024*/ 	.short	0x0019
        /*0026*/ 	.short	0x0080
        /*0028*/ 	.byte	0x00, 0xf4, 0x21, 0x00


	//----- nvinfo : EIATTR_KPARAM_INFO
	.align		4
.L_12:
        /*002c*/ 	.byte	0x04, 0x17
        /*002e*/ 	.short	(.L_14 - .L_13)
.L_13:
        /*0030*/ 	.word	0x00000000
        /*0034*/ 	.short	0x0018
        /*0036*/ 	.short	0x0078
        /*0038*/ 	.byte	0x00, 0xf4, 0x21, 0x00


	//----- nvinfo : EIATTR_KPARAM_INFO
	.align		4
.L_14:
        /*003c*/ 	.byte	0x04, 0x17
        /*003e*/ 	.short	(.L_16 - .L_15)
.L_15:
        /*0040*/ 	.word	0x00000000
        /*0044*/ 	.short	0x0017
        /*0046*/ 	.short	0x0070
        /*0048*/ 	.byte	0x00, 0xf0, 0x11, 0x00


	//----- nvinfo : EIATTR_KPARAM_INFO
	.align		4
.L_16:
        /*004c*/ 	.byte	0x04, 0x17
        /*004e*/ 	.short	(.L_18 - .L_17)
.L_17:
        /*0050*/ 	.word	0x00000000
        /*0054*/ 	.short	0x0016
        /*0056*/ 	.short	0x006c
        /*0058*/ 	.byte	0x00, 0xf0, 0x11, 0x00


	//----- nvinfo : EIATTR_KPARAM_INFO
	.align		4
.L_18:
        /*005c*/ 	.byte	0x04, 0x17
        /*005e*/ 	.short	(.L_20 - .L_19)
.L_19:
        /*0060*/ 	.word	0x00000000
        /*0064*/ 	.short	0x0015
        /*0066*/ 	.short	0x0068
        /*0068*/ 	.byte	0x00, 0xf0, 0x11, 0x00


	//----- nvinfo : EIATTR_KPARAM_INFO
	.align		4
.L_20:
        /*006c*/ 	.byte	0x04, 0x17
        /*006e*/ 	.short	(.L_22 - .L_21)
.L_21:
        /*0070*/ 	.word	0x00000000
        /*0074*/ 	.short	0x0014
        /*0076*/ 	.short	0x0064
        /*0078*/ 	.byte	0x00, 0xf0, 0x11, 0x00


	//----- nvinfo : EIATTR_KPARAM_INFO
	.align		4
.L_22:
        /*007c*/ 	.byte	0x04, 0x17
        /*007e*/ 	.short	(.L_24 - .L_23)
.L_23:
        /*0080*/ 	.word	0x00000000
        /*0084*/ 	.short	0x0013
        /*0086*/ 	.short	0x0060
        /*0088*/ 	.byte	0x00, 0xf0, 0x11, 0x00


	//----- nvinfo : EIATTR_KPARAM_INFO
	.align		4
.L_24:
        /*008c*/ 	.byte	0x04, 0x17
        /*008e*/ 	.short	(.L_26 - .L_25)
.L_25:
        /*0090*/ 	.word	0x00000000
        /*0094*/ 	.short	0x0012
        /*0096*/ 	.short	0x005c
        /*0098*/ 	.byte	0x00, 0xf0, 0x11, 0x00


	//----- nvinfo : EIATTR_KPARAM_INFO
	.align		4
.L_26:
        /*009c*/ 	.byte	0x04, 0x17
        /*009e*/ 	.short	(.L_28 - .L_27)
.L_27:
        /*00a0*/ 	.word	0x00000000
        /*00a4*/ 	.short	0x0011
        /*00a6*/ 	.short	0x0058
        /*00a8*/ 	.byte	0x00, 0xf0, 0x11, 0x00


	//----- nvinfo : EIATTR_KPARAM_INFO
	.align		4
.L_28:
        /*00ac*/ 	.byte	0x04, 0x17
        /*00ae*/ 	.short	(.L_30 - .L_29)
.L_29:
        /*00b0*/ 	.word	0x00000000
        /*00b4*/ 	.short	0x0010
        /*00b6*/ 	.short	0x0054
        /*00b8*/ 	.byte	0x00, 0xf0, 0x11, 0x00


	//----- nvinfo : EIATTR_KPARAM_INFO
	.align		4
.L_30:
        /*00bc*/ 	.byte	0x04, 0x17
        /*00be*/ 	.short	(.L_32 - .L_31)
.L_31:
        /*00c0*/ 	.word	0x00000000
        /*00c4*/ 	.short	0x000f
        /*00c6*/ 	.short	0x0050
        /*00c8*/ 	.byte	0x00, 0xf0, 0x11, 0x00


	//----- nvinfo : EIATTR_KPARAM_INFO
	.align		4
.L_32:
        /*00cc*/ 	.byte	0x04, 0x17
        /*00ce*/ 	.short	(.L_34 - .L_33)
.L_33:
        /*00d0*/ 	.word	0x00000000
        /*00d4*/ 	.short	0x000e
        /*00d6*/ 	.short	0x004c
        /*00d8*/ 	.byte	0x00, 0xf0, 0x11, 0x00


	//----- nvinfo : EIATTR_KPARAM_INFO
	.align		4
.L_34:
        /*00dc*/ 	.byte	0x04, 0x17
        /*00de*/ 	.short	(.L_36 - .L_35)
.L_35:
        /*00e0*/ 	.word	0x00000000
        /*00e4*/ 	.short	0x000d
        /*00e6*/ 	.short	0x0048
        /*00e8*/ 	.byte	0x00, 0xf0, 0x11, 0x00


	//----- nvinfo : EIATTR_KPARAM_INFO
	.align		4
.L_36:
        /*00ec*/ 	.byte	0x04, 0x17
        /*00ee*/ 	.short	(.L_38 - .L_37)
.L_37:
        /*00f0*/ 	.word	0x00000000
        /*00f4*/ 	.short	0x000c
        /*00f6*/ 	.short	0x0044
        /*00f8*/ 	.byte	0x00, 0xf0, 0x11, 0x00


	//----- nvinfo : EIATTR_KPARAM_INFO
	.align		4
.L_38:
        /*00fc*/ 	.byte	0x04, 0x17
        /*00fe*/ 	.short	(.L_40 - .L_39)
.L_39:
        /*0100*/ 	.word	0x00000000
        /*0104*/ 	.short	0x000b
        /*0106*/ 	.short	0x0040
        /*0108*/ 	.byte	0x00, 0xf0, 0x11, 0x00


	//----- nvinfo : EIATTR_KPARAM_INFO
	.align		4
.L_40:
        /*010c*/ 	.byte	0x04, 0x17
        /*010e*/ 	.short	(.L_42 - .L_41)
.L_41:
        /*0110*/ 	.word	0x00000000
        /*0114*/ 	.short	0x000a
        /*0116*/ 	.short	0x003c
        /*0118*/ 	.byte	0x00, 0xf0, 0x11, 0x00


	//----- nvinfo : EIATTR_KPARAM_INFO
	.align		4
.L_42:
        /*011c*/ 	.byte	0x04, 0x17
        /*011e*/ 	.short	(.L_44 - .L_43)
.L_43:
        /*0120*/ 	.word	0x00000000
        /*0124*/ 	.short	0x0009
        /*0126*/ 	.short	0x0038
        /*0128*/ 	.byte	0x00, 0xf0, 0x11, 0x00


	//----- nvinfo : EIATTR_KPARAM_INFO
	.align		4
.L_44:
        /*012c*/ 	.byte	0x04, 0x17
        /*012e*/ 	.short	(.L_46 - .L_45)
.L_45:
        /*0130*/ 	.word	0x00000000
        /*0134*/ 	.short	0x0008
        /*0136*/ 	.short	0x0034
        /*0138*/ 	.byte	0x00, 0xf0, 0x11, 0x00


	//----- nvinfo : EIATTR_KPARAM_INFO
	.align		4
.L_46:
        /*013c*/ 	.byte	0x04, 0x17
        /*013e*/ 	.short	(.L_48 - .L_47)
.L_47:
        /*0140*/ 	.word	0x00000000
        /*0144*/ 	.short	0x0007
        /*0146*/ 	.short	0x0030
        /*0148*/ 	.byte	0x00, 0xf0, 0x11, 0x00


	//----- nvinfo : EIATTR_KPARAM_INFO
	.align		4
.L_48:
        /*014c*/ 	.byte	0x04, 0x17
        /*014e*/ 	.short	(.L_50 - .L_49)
.L_49:
        /*0150*/ 	.word	0x00000000
        /*0154*/ 	.short	0x0006
        /*0156*/ 	.short	0x002c
        /*0158*/ 	.byte	0x00, 0xf0, 0x11, 0x00


	//----- nvinfo : EIATTR_KPARAM_INFO
	.align		4
.L_50:
        /*015c*/ 	.byte	0x04, 0x17
        /*015e*/ 	.short	(.L_52 - .L_51)
.L_51:
        /*0160*/ 	.word	0x00000000
        /*0164*/ 	.short	0x0005
        /*0166*/ 	.short	0x0028
        /*0168*/ 	.byte	0x00, 0xf0, 0x11, 0x00


	//----- nvinfo : EIATTR_KPARAM_INFO
	.align		4
.L_52:
        /*016c*/ 	.byte	0x04, 0x17
        /*016e*/ 	.short	(.L_54 - .L_53)
.L_53:
        /*0170*/ 	.word	0x00000000
        /*0174*/ 	.short	0x0004
        /*0176*/ 	.short	0x0020
        /*0178*/ 	.byte	0x00, 0xf4, 0x21, 0x00


	//----- nvinfo : EIATTR_KPARAM_INFO
	.align		4
.L_54:
        /*017c*/ 	.byte	0x04, 0x17
        /*017e*/ 	.short	(.L_56 - .L_55)
.L_55:
        /*0180*/ 	.word	0x00000000
        /*0184*/ 	.short	0x0003
        /*0186*/ 	.short	0x0018
        /*0188*/ 	.byte	0x00, 0xf4, 0x21, 0x00


	//----- nvinfo : EIATTR_KPARAM_INFO
	.align		4
.L_56:
        /*018c*/ 	.byte	0x04, 0x17
        /*018e*/ 	.short	(.L_58 - .L_57)
.L_57:
        /*0190*/ 	.word	0x00000000
        /*0194*/ 	.short	0x0002
        /*0196*/ 	.short	0x0010
        /*0198*/ 	.byte	0x00, 0xf4, 0x21, 0x00


	//----- nvinfo : EIATTR_KPARAM_INFO
	.align		4
.L_58:
        /*019c*/ 	.byte	0x04, 0x17
        /*019e*/ 	.short	(.L_60 - .L_59)
.L_59:
        /*01a0*/ 	.word	0x00000000
        /*01a4*/ 	.short	0x0001
        /*01a6*/ 	.short	0x0008
        /*01a8*/ 	.byte	0x00, 0xf4, 0x21, 0x00


	//----- nvinfo : EIATTR_KPARAM_INFO
	.align		4
.L_60:
        /*01ac*/ 	.byte	0x04, 0x17
        /*01ae*/ 	.short	(.L_62 - .L_61)
.L_61:
        /*01b0*/ 	.word	0x00000000
        /*01b4*/ 	.short	0x0000
        /*01b6*/ 	.short	0x0000
        /*01b8*/ 	.byte	0x00, 0xf4, 0x21, 0x00


	//----- nvinfo : EIATTR_MAXREG_COUNT
	.align		4
.L_62:
        /*01bc*/ 	.byte	0x03, 0x1b
        /*01be*/ 	.short	0x00ff


	//----- nvinfo : EIATTR_NUM_BARRIERS
	.align		4
        /*01c0*/ 	.byte	0x02, 0x4c
        /*01c2*/ 	.byte	0x01
	.zero		1


	//----- nvinfo : EIATTR_MERCURY_ISA_VERSION
	.align		4
        /*01c4*/ 	.byte	0x03, 0x5f
        /*01c6*/ 	.short	0x0000


	//----- nvinfo : EIATTR_COOP_GROUP_MASK_REGIDS
	.align		4
        /*01c8*/ 	.byte	0x04, 0x29
        /*01ca*/ 	.short	(.L_64 - .L_63)


	//   ....[0]....
.L_63:
        /*01cc*/ 	.word	0xffffffff


	//   ....[1]....
        /*01d0*/ 	.word	0xffffffff


	//   ....[2]....
        /*01d4*/ 	.word	0xffffffff


	//   ....[3]....
        /*01d8*/ 	.word	0xffffffff


	//   ....[4]....
        /*01dc*/ 	.word	0xffffffff


	//   ....[5]....
        /*01e0*/ 	.word	0xffffffff


	//   ....[6]....
        /*01e4*/ 	.word	0xffffffff


	//   ....[7]....
        /*01e8*/ 	.word	0xffffffff


	//----- nvinfo : EIATTR_COOP_GROUP_INSTR_OFFSETS
	.align		4
.L_64:
        /*01ec*/ 	.byte	0x04, 0x28
        /*01ee*/ 	.short	(.L_66 - .L_65)


	//   ....[0]....
.L_65:
        /*01f0*/ 	.word	0x00000d80


	//   ....[1]....
        /*01f4*/ 	.word	0x00000da0


	//   ....[2]....
        /*01f8*/ 	.word	0x00000ff0


	//   ....[3]....
        /*01fc*/ 	.word	0x00001040


	//   ....[4]....
        /*0200*/ 	.word	0x00001140


	//   ....[5]....
        /*0204*/ 	.word	0x00001160


	//   ....[6]....
        /*0208*/ 	.word	0x00001410


	//   ....[7]....
        /*020c*/ 	.word	0x000014f0


	//----- nvinfo : EIATTR_EXIT_INSTR_OFFSETS
	.align		4
.L_66:
        /*0210*/ 	.byte	0x04, 0x1c
        /*0212*/ 	.short	(.L_68 - .L_67)


	//   ....[0]....
.L_67:
        /*0214*/ 	.word	0x00001f70


	//   ....[1]....
        /*0218*/ 	.word	0x00002010


	//----- nvinfo : EIATTR_REQNTID
	.align		4
.L_68:
        /*021c*/ 	.byte	0x04, 0x10
        /*021e*/ 	.short	(.L_70 - .L_69)
.L_69:
        /*0220*/ 	.word	0x00000100
        /*0224*/ 	.word	0x00000001
        /*0228*/ 	.word	0x00000001
.L_70:


//--------------------- .nv.callgraph             --------------------------
	.section	.nv.callgraph,"",@"SHT_CUDA_CALLGRAPH"
	.align	4
	.sectionentsize	8
	.align		4
        /*0000*/ 	.word	0x00000000
	.align		4
        /*0004*/ 	.word	0xffffffff
	.align		4
        /*0008*/ 	.word	0x00000000
	.align		4
        /*000c*/ 	.word	0xfffffffe
	.align		4
        /*0010*/ 	.word	0x00000000
	.align		4
        /*0014*/ 	.word	0xfffffffd
	.align		4
        /*0018*/ 	.word	0x00000000
	.align		4
        /*001c*/ 	.word	0xfffffffc


//--------------------- .nv.rel.action            --------------------------
	.section	.nv.rel.action,"",@"SHT_CUDA_RELOCINFO"
	.align	8
	.sectionentsize	8
        /*0000*/ 	.byte	0x73, 0x00, 0x00, 0x00, 0x00, 0x00, 0x00, 0x00, 0x00, 0x00, 0x00, 0x11, 0x25, 0x00, 0x05, 0x36


//--------------------- .nv.constant4             --------------------------
	.section	.nv.constant4,"a",@progbits
	.align	8
	.align		8
.nv.constant4:
        /*0000*/ 	.dword	_$_str


//--------------------- .nv.constant0.attn_fwd    --------------------------
	.section	.nv.constant0.attn_fwd,"a",@progbits
	.sectionflags	@""
	.align	4
.nv.constant0.attn_fwd:
	.zero		488


//--------------------- .text.attn_fwd            --------------------------
	.section	.text.attn_fwd,"ax",@progbits
	.sectioninfo	@"SHI_REGISTERS=64"
	.align	128
        .global         attn_fwd
        .type           attn_fwd,@function
        .size           attn_fwd,(.L_x_3 - attn_fwd)
        .other          attn_fwd,@"STO_CUDA_ENTRY STV_DEFAULT"
attn_fwd:
.text.attn_fwd:
[----:B------:R-:W-:Y:S02]  /*0000*/  IMAD.MOV.U32 R1, RZ, RZ, c[0x0][0x28] ;  /* 0x00000a00ff017624 */ /* 0x000fe400078e00ff */
[----:B------:R-:W0:Y:S01]  /*0010*/  S2R R2, SR_CTAID.X ;  /* 0x0000000000027919 */ /* 0x000e220000002500 */
[----:B------:R-:W-:Y:S01]  /*0020*/  MOV R8, c[0x0][0x198] ;  /* 0x0000660000087a02 */ /* 0x000fe20000000f00 */
[----:B------:R-:W-:Y:S02]  /*0030*/  ULDC.64 UR6, c[0x0][0x118] ;  /* 0x0000460000067ab9 */ /* 0x000fe40000000a00 */
[----:B------:R-:W1:Y:S04]  /*0040*/  S2R R55, SR_TID.X ;  /* 0x0000000000377919 */ /* 0x000e680000002100 */
[----:B------:R-:W2:Y:S01]  /*0050*/  S2R R10, SR_CTAID.Y ;  /* 0x00000000000a7919 */ /* 0x000ea20000002600 */
[----:B0-----:R-:W-:Y:S01]  /*0060*/  IMAD.SHL.U32 R2, R2, 0x20, RZ ;  /* 0x0000002002027824 */ /* 0x001fe200078e00ff */
[----:B-1----:R-:W-:-:S04]  /*0070*/  SHF.R.U32.HI R56, RZ, 0x5, R55 ;  /* 0x00000005ff387819 */ /* 0x002fc80000011637 */
[----:B------:R-:W-:Y:S01]  /*0080*/  LOP3.LUT R53, R2, 0x1f, R55, 0xf8, !PT ;  /* 0x0000001f02357812 */ /* 0x000fe200078ef837 */
[----:B--2---:R-:W-:Y:S01]  /*0090*/  IMAD R0, R10, c[0x0][0x190], RZ ;  /* 0x000064000a007a24 */ /* 0x004fe200078e02ff */
[----:B------:R-:W-:-:S03]  /*00a0*/  SGXT.U32 R56, R56, 0x3 ;  /* 0x000000033838781a */ /* 0x000fc60000000000 */
[----:B------:R-:W-:Y:S02]  /*00b0*/  IMAD R4, R53, c[0x0][0x194], RZ ;  /* 0x0000650035047a24 */ /* 0x000fe400078e02ff */
[----:B------:R-:W-:Y:S02]  /*00c0*/  IMAD.SHL.U32 R3, R0, 0x2, RZ ;  /* 0x0000000200037824 */ /* 0x000fe400078e00ff */
[----:B------:R-:W-:Y:S02]  /*00d0*/  IMAD.SHL.U32 R6, R4, 0x2, RZ ;  /* 0x0000000204067824 */ /* 0x000fe400078e00ff */
[----:B------:R-:W-:Y:S02]  /*00e0*/  IMAD R7, R56, c[0x0][0x198], RZ ;  /* 0x0000660038077a24 */ /* 0x000fe400078e02ff */
[----:B------:R-:W-:Y:S01]  /*00f0*/  IMAD.HI R0, R0, 0x2, RZ ;  /* 0x0000000200007827 */ /* 0x000fe200078e02ff */
[----:B------:R-:W-:Y:S02]  /*0100*/  IADD3 R6, P0, P1, R6, c[0x0][0x160], R3 ;  /* 0x0000580006067a10 */ /* 0x000fe4000791e003 */
[----:B------:R-:W-:Y:S01]  /*0110*/  LEA R3, R8, R7, 0x3 ;  /* 0x0000000708037211 */ /* 0x000fe200078e18ff */
[----:B------:R-:W-:-:S05]  /*0120*/  IMAD.HI R5, R4, 0x2, RZ ;  /* 0x0000000204057827 */ /* 0x000fca00078e02ff */
[----:B------:R-:W-:Y:S02]  /*0130*/  IADD3.X R0, R5, c[0x0][0x164], R0, P0, P1 ;  /* 0x0000590005007a10 */ /* 0x000fe400007e2400 */
[-C--:B------:R-:W-:Y:S02]  /*0140*/  LEA R4, P0, R7, R6.reuse, 0x1 ;  /* 0x0000000607047211 */ /* 0x080fe400078008ff */
[----:B------:R-:W-:Y:S02]  /*0150*/  LEA R6, P1, R3, R6, 0x1 ;  /* 0x0000000603067211 */ /* 0x000fe400078208ff */
[-C--:B------:R-:W-:Y:S02]  /*0160*/  LEA.HI.X.SX32 R5, R7, R0.reuse, 0x1, P0 ;  /* 0x0000000007057211 */ /* 0x080fe400000f0eff */
[----:B------:R-:W-:-:S04]  /*0170*/  LEA.HI.X.SX32 R7, R3, R0, 0x1, P1 ;  /* 0x0000000003077211 */ /* 0x000fc800008f0eff */
[----:B------:R-:W2:Y:S04]  /*0180*/  LDG.E.U16 R5, [R4.64] ;  /* 0x0000000604057981 */ /* 0x000ea8000c1e1500 */
[----:B------:R0:W3:Y:S01]  /*0190*/  LDG.E.U16 R7, [R6.64] ;  /* 0x0000000606077981 */ /* 0x0000e2000c1e1500 */
[C---:B------:R-:W-:Y:S01]  /*01a0*/  LOP3.LUT R9, R55.reuse, 0xc0, RZ, 0xc0, !PT ;  /* 0x000000c037097812 */ /* 0x040fe200078ec0ff */
[----:B------:R-:W-:Y:S01]  /*01b0*/  IMAD.SHL.U32 R59, R55, 0x2, RZ ;  /* 0x00000002373b7824 */ /* 0x000fe200078e00ff */
[----:B------:R-:W-:Y:S01]  /*01c0*/  IADD3 R57, R2, 0x20, RZ ;  /* 0x0000002002397810 */ /* 0x000fe20007ffe0ff */
[----:B------:R-:W-:Y:S01]  /*01d0*/  IMAD.MOV.U32 R28, RZ, RZ, -0x800000 ;  /* 0xff800000ff1c7424 */ /* 0x000fe200078e00ff */
[----:B------:R-:W-:Y:S01]  /*01e0*/  SHF.R.U32.HI R0, RZ, 0x2, R9 ;  /* 0x00000002ff007819 */ /* 0x000fe20000011609 */
[----:B------:R-:W-:Y:S01]  /*01f0*/  IMAD.MOV.U32 R3, RZ, RZ, 0x3f800000 ;  /* 0x3f800000ff037424 */ /* 0x000fe200078e00ff */
[----:B------:R-:W-:Y:S01]  /*0200*/  ISETP.GE.AND P0, PT, R57, 0x1, PT ;  /* 0x000000013900780c */ /* 0x000fe20003f06270 */
[----:B------:R-:W-:Y:S01]  /*0210*/  IMAD.MOV.U32 R30, RZ, RZ, -0x800000 ;  /* 0xff800000ff1e7424 */ /* 0x000fe200078e00ff */
[----:B------:R-:W-:Y:S01]  /*0220*/  LOP3.LUT R0, R0, 0x1fe, R59, 0x78, !PT ;  /* 0x000001fe00007812 */ /* 0x000fe200078e783b */
[----:B------:R-:W-:Y:S01]  /*0230*/  CS2R R12, SRZ ;  /* 0x00000000000c7805 */ /* 0x000fe2000001ff00 */
[C---:B------:R-:W-:Y:S01]  /*0240*/  LOP3.LUT R58, R55.reuse, 0x3, RZ, 0xc0, !PT ;  /* 0x00000003373a7812 */ /* 0x040fe200078ec0ff */
[----:B------:R-:W-:Y:S01]  /*0250*/  CS2R R14, SRZ ;  /* 0x00000000000e7805 */ /* 0x000fe2000001ff00 */
[----:B------:R-:W-:Y:S01]  /*0260*/  MOV R36, 0x3f800000 ;  /* 0x3f80000000247802 */ /* 0x000fe20000000f00 */
[----:B------:R-:W-:Y:S01]  /*0270*/  CS2R R16, SRZ ;  /* 0x0000000000107805 */ /* 0x000fe2000001ff00 */
[----:B------:R-:W-:Y:S01]  /*0280*/  CS2R R18, SRZ ;  /* 0x0000000000127805 */ /* 0x000fe2000001ff00 */
[C---:B0-----:R-:W-:Y:S01]  /*0290*/  LOP3.LUT R6, R55.reuse, 0x20, RZ, 0xc0, !PT ;  /* 0x0000002037067812 */ /* 0x041fe200078ec0ff */
[----:B------:R-:W-:Y:S01]  /*02a0*/  IMAD.SHL.U32 R60, R58, 0x20, RZ ;  /* 0x000000203a3c7824 */ /* 0x000fe200078e00ff */
[----:B------:R-:W-:Y:S01]  /*02b0*/  SHF.L.U32 R61, R55, 0x3, RZ ;  /* 0x00000003373d7819 */ /* 0x000fe200000006ff */
[----:B--2---:R0:W-:Y:S04]  /*02c0*/  STS.U16 [R0], R5 ;  /* 0x0000000500007388 */ /* 0x0041e80000000400 */
[----:B---3--:R0:W-:Y:S01]  /*02d0*/  STS.U16 [R0+0x200], R7 ;  /* 0x0002000700007388 */ /* 0x0081e20000000400 */
[----:B------:R-:W-:Y:S05]  /*02e0*/  @!P0 BRA `(.L_x_0) ;  /* 0x0000131000008947 */ /* 0x000fea0003800000 */
[C---:B0-----:R-:W-:Y:S01]  /*02f0*/  LOP3.LUT R7, R55.reuse, 0xf, RZ, 0xc0, !PT ;  /* 0x0000000f37077812 */ /* 0x041fe200078ec0ff */
[C---:B------:R-:W-:Y:S01]  /*0300*/  IMAD R5, R10.reuse, c[0x0][0x1a0], RZ ;  /* 0x000068000a057a24 */ /* 0x040fe200078e02ff */
[C---:B------:R-:W-:Y:S01]  /*0310*/  LOP3.LUT R3, R55.reuse, 0x1f, RZ, 0xc0, !PT ;  /* 0x0000001f37037812 */ /* 0x040fe200078ec0ff */
[----:B------:R-:W-:Y:S01]  /*0320*/  IMAD.MOV.U32 R36, RZ, RZ, 0x3f800000 ;  /* 0x3f800000ff247424 */ /* 0x000fe200078e00ff */
[----:B------:R-:W-:Y:S01]  /*0330*/  LOP3.LUT R4, R55, 0x1c, RZ, 0xc0, !PT ;  /* 0x0000001c37047812 */ /* 0x000fe200078ec0ff */
[----:B------:R-:W-:Y:S01]  /*0340*/  IMAD R7, R7, c[0x0][0x1a8], RZ ;  /* 0x00006a0007077a24 */ /* 0x000fe200078e02ff */
[----:B------:R-:W-:Y:S01]  /*0350*/  SHF.R.U32.HI R9, RZ, 0x1, R6 ;  /* 0x00000001ff097819 */ /* 0x000fe20000011606 */
[----:B------:R-:W-:Y:S01]  /*0360*/  IMAD R6, R10, c[0x0][0x1b0], RZ ;  /* 0x00006c000a067a24 */ /* 0x000fe200078e02ff */
[----:B------:R-:W-:Y:S01]  /*0370*/  SHF.R.S32.HI R13, RZ, 0x2, R55 ;  /* 0x00000002ff0d7819 */ /* 0x000fe20000011437 */
[----:B------:R-:W-:Y:S01]  /*0380*/  IMAD R10, R3, c[0x0][0x1b4], RZ ;  /* 0x00006d00030a7a24 */ /* 0x000fe200078e02ff */
[----:B------:R-:W-:Y:S01]  /*0390*/  LEA.HI R11, R4, R9, RZ, 0x1e ;  /* 0x00000009040b7211 */ /* 0x000fe200078ff0ff */
[----:B------:R-:W-:Y:S01]  /*03a0*/  IMAD.SHL.U32 R3, R5, 0x2, RZ ;  /* 0x0000000205037824 */ /* 0x000fe200078e00ff */
[----:B------:R-:W-:Y:S01]  /*03b0*/  SHF.L.U32 R9, R6, 0x1, RZ ;  /* 0x0000000106097819 */ /* 0x000fe200000006ff */
[----:B------:R-:W-:Y:S01]  /*03c0*/  IMAD.SHL.U32 R8, R7, 0x2, RZ ;  /* 0x0000000207087824 */ /* 0x000fe200078e00ff */
[----:B------:R-:W-:Y:S01]  /*03d0*/  IADD3 R4, R2, R11, RZ ;  /* 0x0000000b02047210 */ /* 0x000fe20007ffe0ff */
[----:B------:R-:W-:Y:S01]  /*03e0*/  IMAD.SHL.U32 R12, R10, 0x2, RZ ;  /* 0x000000020a0c7824 */ /* 0x000fe200078e00ff */
[----:B------:R-:W-:Y:S01]  /*03f0*/  LOP3.LUT R2, R59, 0x10, RZ, 0xc0, !PT ;  /* 0x000000103b027812 */ /* 0x000fe200078ec0ff */
[----:B------:R-:W-:Y:S01]  /*0400*/  IMAD.HI R5, R5, 0x2, RZ ;  /* 0x0000000205057827 */ /* 0x000fe200078e02ff */
[----:B------:R-:W-:Y:S01]  /*0410*/  IADD3 R48, P0, P1, R8, c[0x0][0x168], R3 ;  /* 0x00005a0008307a10 */ /* 0x000fe2000791e003 */
[----:B------:R-:W-:Y:S01]  /*0420*/  CS2R R16, SRZ ;  /* 0x0000000000107805 */ /* 0x000fe2000001ff00 */
[C---:B------:R-:W-:Y:S01]  /*0430*/  LOP3.LUT R3, R55.reuse, 0x10, RZ, 0xc0, !PT ;  /* 0x0000001037037812 */ /* 0x040fe200078ec0ff */
[----:B------:R-:W-:Y:S01]  /*0440*/  IMAD.SHL.U32 R8, R55, 0x40, RZ ;  /* 0x0000004037087824 */ /* 0x000fe200078e00ff */
[----:B------:R-:W-:Y:S01]  /*0450*/  IADD3 R9, P2, P3, R12, c[0x0][0x170], R9 ;  /* 0x00005c000c097a10 */ /* 0x000fe20007b5e009 */
[----:B------:R-:W-:Y:S01]  /*0460*/  IMAD.HI R6, R6, 0x2, RZ ;  /* 0x0000000206067827 */ /* 0x000fe200078e02ff */
[----:B------:R-:W-:Y:S01]  /*0470*/  LOP3.LUT R12, R2, 0x20, R55, 0xf8, !PT ;  /* 0x00000020020c7812 */ /* 0x000fe200078ef837 */
[----:B------:R-:W-:Y:S01]  /*0480*/  CS2R R18, SRZ ;  /* 0x0000000000127805 */ /* 0x000fe2000001ff00 */
[----:B------:R-:W-:Y:S01]  /*0490*/  LOP3.LUT R8, R8, 0x1c0, RZ, 0xc0, !PT ;  /* 0x000001c008087812 */ /* 0x000fe200078ec0ff */
[----:B------:R-:W-:Y:S01]  /*04a0*/  IMAD.SHL.U32 R52, R3, 0x20, RZ ;  /* 0x0000002003347824 */ /* 0x000fe200078e00ff */
[----:B------:R-:W-:Y:S01]  /*04b0*/  MOV R38, 0xff800000 ;  /* 0xff80000000267802 */ /* 0x000fe20000000f00 */
[----:B------:R-:W-:Y:S01]  /*04c0*/  IMAD.HI R2, R7, 0x2, RZ ;  /* 0x0000000207027827 */ /* 0x000fe200078e02ff */
[----:B------:R-:W-:Y:S01]  /*04d0*/  LOP3.LUT R7, R12, 0x30, R61, 0x78, !PT ;  /* 0x000000300c077812 */ /* 0x000fe200078e783d */
[----:B------:R-:W-:Y:S01]  /*04e0*/  UMOV UR4, URZ ;  /* 0x0000003f00047c82 */ /* 0x000fe20008000000 */
[----:B------:R-:W-:Y:S01]  /*04f0*/  SHF.R.U32.HI R12, RZ, 0x4, R55 ;  /* 0x00000004ff0c7819 */ /* 0x000fe20000011637 */
[----:B------:R-:W-:Y:S01]  /*0500*/  IMAD R14, R3, -0x10, R52 ;  /* 0xfffffff0030e7824 */ /* 0x000fe200078e0234 */
[----:B------:R-:W-:Y:S01]  /*0510*/  SGXT R3, R13, 0x1 ;  /* 0x000000010d03781a */ /* 0x000fe20000000200 */
[----:B------:R-:W-:Y:S01]  /*0520*/  UMOV UR5, URZ ;  /* 0x0000003f00057c82 */ /* 0x000fe20008000000 */
[----:B------:R-:W-:-:S02]  /*0530*/  IADD3.X R11, R2, c[0x0][0x16c], R5, P0, P1 ;  /* 0x00005b00020b7a10 */ /* 0x000fc400007e2405 */
[----:B------:R-:W-:Y:S02]  /*0540*/  SGXT.U32 R2, R12, 0x4 ;  /* 0x000000040c02781a */ /* 0x000fe40000000000 */
[----:B------:R-:W-:Y:S01]  /*0550*/  LOP3.LUT R12, R60, 0x90, R3, 0xf8, !PT ;  /* 0x000000903c0c7812 */ /* 0x000fe200078ef803 */
[----:B------:R-:W-:Y:S01]  /*0560*/  IMAD.HI R3, R10, 0x2, RZ ;  /* 0x000000020a037827 */ /* 0x000fe200078e02ff */
[----:B------:R-:W-:Y:S02]  /*0570*/  IADD3 R52, R8, R52, R7 ;  /* 0x0000003408347210 */ /* 0x000fe40007ffe007 */
[----:B------:R-:W-:Y:S01]  /*0580*/  LOP3.LUT R5, R12, 0x10, R59, 0x78, !PT ;  /* 0x000000100c057812 */ /* 0x000fe200078e783b */
[----:B------:R-:W-:Y:S01]  /*0590*/  IMAD R7, R56, c[0x0][0x1b8], RZ ;  /* 0x00006e0038077a24 */ /* 0x000fe200078e02ff */
[----:B------:R-:W-:Y:S01]  /*05a0*/  IADD3.X R10, R3, c[0x0][0x174], R6, P2, P3 ;  /* 0x00005d00030a7a10 */ /* 0x000fe200017e6406 */
[----:B------:R-:W-:Y:S01]  /*05b0*/  IMAD.MOV.U32 R12, RZ, RZ, c[0x0][0x1b8] ;  /* 0x00006e00ff0c7624 */ /* 0x000fe200078e00ff */
[----:B------:R-:W-:Y:S01]  /*05c0*/  MOV R13, c[0x0][0x1a4] ;  /* 0x00006900000d7a02 */ /* 0x000fe20000000f00 */
[----:B------:R-:W-:Y:S01]  /*05d0*/  IMAD R2, R2, c[0x0][0x1a4], RZ ;  /* 0x0000690002027a24 */ /* 0x000fe200078e02ff */
[-C--:B------:R-:W-:Y:S01]  /*05e0*/  LEA R46, P2, R7, R9.reuse, 0x1 ;  /* 0x00000009072e7211 */ /* 0x080fe200078408ff */
[----:B------:R-:W-:Y:S01]  /*05f0*/  IMAD R6, R12, 0x8, R7 ;  /* 0x000000080c067824 */ /* 0x000fe200078e0207 */
[----:B------:R-:W-:Y:S01]  /*0600*/  IADD3 R5, R5, R14, RZ ;  /* 0x0000000e05057210 */ /* 0x000fe20007ffe0ff */
[----:B------:R-:W-:Y:S01]  /*0610*/  IMAD R3, R13, 0x10, R2 ;  /* 0x000000100d037824 */ /* 0x000fe200078e0202 */
[----:B------:R-:W-:Y:S01]  /*0620*/  LEA.HI.X.SX32 R47, R7, R10, 0x1, P2 ;  /* 0x0000000a072f7211 */ /* 0x000fe200010f0eff */
[----:B------:R-:W-:Y:S01]  /*0630*/  CS2R R12, SRZ ;  /* 0x00000000000c7805 */ /* 0x000fe2000001ff00 */
[----:B------:R-:W-:Y:S01]  /*0640*/  SHF.R.S32.HI R7, RZ, 0x6, R55 ;  /* 0x00000006ff077819 */ /* 0x000fe20000011437 */
[----:B------:R-:W-:Y:S01]  /*0650*/  CS2R R14, SRZ ;  /* 0x00000000000e7805 */ /* 0x000fe2000001ff00 */
[----:B------:R-:W-:-:S02]  /*0660*/  LEA R44, P3, R6, R9, 0x1 ;  /* 0x00000009062c7211 */ /* 0x000fc400078608ff */
[----:B------:R-:W-:Y:S02]  /*0670*/  SGXT R7, R7, 0x1 ;  /* 0x000000010707781a */ /* 0x000fe40000000200 */
[----:B------:R-:W-:Y:S02]  /*0680*/  LEA R50, P0, R2, R48, 0x1 ;  /* 0x0000003002327211 */ /* 0x000fe400078008ff */
[----:B------:R-:W-:Y:S01]  /*0690*/  LEA.HI.X.SX32 R45, R6, R10, 0x1, P3 ;  /* 0x0000000a062d7211 */ /* 0x000fe200018f0eff */
[----:B------:R-:W-:Y:S01]  /*06a0*/  IMAD.MOV.U32 R6, RZ, RZ, RZ ;  /* 0x000000ffff067224 */ /* 0x000fe200078e00ff */
[----:B------:R-:W-:Y:S02]  /*06b0*/  LEA R48, P1, R3, R48, 0x1 ;  /* 0x0000003003307211 */ /* 0x000fe400078208ff */
[----:B------:R-:W-:Y:S02]  /*06c0*/  LOP3.LUT R10, R8, 0x30, R61, 0xf8, !PT ;  /* 0x00000030080a7812 */ /* 0x000fe400078ef83d */
[----:B------:R-:W-:-:S02]  /*06d0*/  LOP3.LUT R8, R7, 0x90, RZ, 0xc0, !PT ;  /* 0x0000009007087812 */ /* 0x000fc400078ec0ff */
[-C--:B------:R-:W-:Y:S01]  /*06e0*/  LEA.HI.X.SX32 R51, R2, R11.reuse, 0x1, P0 ;  /* 0x0000000b02337211 */ /* 0x080fe200000f0eff */
[----:B------:R-:W-:Y:S01]  /*06f0*/  IMAD.MOV.U32 R2, RZ, RZ, RZ ;  /* 0x000000ffff027224 */ /* 0x000fe200078e00ff */
[----:B------:R-:W-:Y:S01]  /*0700*/  LEA.HI.X.SX32 R49, R3, R11, 0x1, P1 ;  /* 0x0000000b03317211 */ /* 0x000fe200008f0eff */
[----:B------:R-:W-:Y:S01]  /*0710*/  IMAD.MOV.U32 R3, RZ, RZ, 0x3f800000 ;  /* 0x3f800000ff037424 */ /* 0x000fe200078e00ff */
[----:B------:R-:W-:Y:S02]  /*0720*/  MOV R39, 0xff800000 ;  /* 0xff80000000277802 */ /* 0x000fe40000000f00 */
[--C-:B------:R-:W-:Y:S02]  /*0730*/  LOP3.LUT R7, R10, 0x30, R59.reuse, 0x78, !PT ;  /* 0x000000300a077812 */ /* 0x100fe400078e783b */
[----:B------:R-:W-:Y:S02]  /*0740*/  LOP3.LUT R37, R8, 0x17e, R59, 0x78, !PT ;  /* 0x0000017e08257812 */ /* 0x000fe400078e783b */
[----:B------:R-:W-:-:S02]  /*0750*/  IADD3 R54, R4, 0x8, RZ ;  /* 0x0000000804367810 */ /* 0x000fc40007ffe0ff */
.L_x_1:
[----:B------:R-:W-:-:S04]  /*0760*/  IMAD.WIDE R8, R6, 0x2, R50 ;  /* 0x0000000206087825 */ /* 0x000fc800078e0232 */
[----:B------:R-:W-:Y:S01]  /*0770*/  IMAD.WIDE R10, R6, 0x2, R48 ;  /* 0x00000002060a7825 */ /* 0x000fe200078e0230 */
[----:B------:R0:W2:Y:S04]  /*0780*/  LDG.E.U16 R24, [R8.64] ;  /* 0x0000000608187981 */ /* 0x0000a8000c1e1500 */
[----:B------:R-:W3:Y:S04]  /*0790*/  LDG.E.U16 R26, [R10.64] ;  /* 0x000000060a1a7981 */ /* 0x000ee8000c1e1500 */
[----:B------:R-:W-:Y:S01]  /*07a0*/  BAR.SYNC.DEFER_BLOCKING 0x0 ;  /* 0x0000000000007b1d */ /* 0x000fe20000010000 */
[----:B0-----:R-:W-:Y:S01]  /*07b0*/  IMAD.WIDE R8, R2, 0x2, R46 ;  /* 0x0000000202087825 */ /* 0x001fe200078e022e */
[----:B------:R-:W-:-:S04]  /*07c0*/  LEA R40, P5, R58, UR4, 0x1 ;  /* 0x000000043a287c11 */ /* 0x000fc8000f8a08ff */
[C---:B------:R-:W-:Y:S02]  /*07d0*/  IADD3 R27, P6, R40.reuse, 0x10, RZ ;  /* 0x00000010281b7810 */ /* 0x040fe40007fde0ff */
[----:B------:R-:W-:Y:S02]  /*07e0*/  IADD3.X R41, RZ, UR5, RZ, P5, !PT ;  /* 0x00000005ff297c10 */ /* 0x000fe4000affe4ff */
[C---:B------:R-:W-:Y:S02]  /*07f0*/  ISETP.GT.U32.AND P2, PT, R27.reuse, R4, PT ;  /* 0x000000041b00720c */ /* 0x040fe40003f44070 */
[----:B------:R-:W-:Y:S02]  /*0800*/  ISETP.GT.U32.AND P0, PT, R27, R54, PT ;  /* 0x000000361b00720c */ /* 0x000fe40003f04070 */
[----:B------:R-:W-:-:S04]  /*0810*/  IADD3 R25, P3, R40, 0x11, RZ ;  /* 0x0000001128197810 */ /* 0x000fc80007f7e0ff */
[C---:B------:R-:W-:Y:S02]  /*0820*/  ISETP.GT.U32.AND P1, PT, R25.reuse, R4, PT ;  /* 0x000000041900720c */ /* 0x040fe40003f24070 */
[----:B------:R-:W-:Y:S01]  /*0830*/  ISETP.GT.U32.AND P4, PT, R25, R54, PT ;  /* 0x000000361900720c */ /* 0x000fe20003f84070 */
[----:B--2---:R0:W-:Y:S04]  /*0840*/  STS.U16 [R37+0x400], R24 ;  /* 0x0004001825007388 */ /* 0x0041e80000000400 */
[----:B---3--:R-:W-:Y:S04]  /*0850*/  STS.U16 [R37+0x600], R26 ;  /* 0x0006001a25007388 */ /* 0x008fe80000000400 */
[----:B------:R-:W-:Y:S06]  /*0860*/  BAR.SYNC.DEFER_BLOCKING 0x0 ;  /* 0x0000000000007b1d */ /* 0x000fec0000010000 */
[----:B------:R1:W2:Y:S04]  /*0870*/  LDG.E.U16 R43, [R8.64] ;  /* 0x00000006082b7981 */ /* 0x0002a8000c1e1500 */
[----:B------:R-:W-:Y:S04]  /*0880*/  LDSM.16.M88.4 R20, [R5+0x600] ;  /* 0x000600000514783b */ /* 0x000fe80000000200 */
[----:B------:R-:W-:Y:S01]  /*0890*/  LDSM.16.M88.4 R32, [R5+0x400] ;  /* 0x000400000520783b */ /* 0x000fe20000000200 */
[----:B-1----:R-:W-:-:S05]  /*08a0*/  IMAD.WIDE R8, R2, 0x2, R44 ;  /* 0x0000000202087825 */ /* 0x002fca00078e022c */
[----:B------:R1:W3:Y:S01]  /*08b0*/  LDG.E.U16 R42, [R8.64] ;  /* 0x00000006082a7981 */ /* 0x0002e2000c1e1500 */
[----:B0-----:R-:W-:Y:S01]  /*08c0*/  IMAD.X R24, RZ, RZ, R41, P6 ;  /* 0x000000ffff187224 */ /* 0x001fe200030e0629 */
[----:B------:R-:W-:-:S04]  /*08d0*/  UIADD3 UR4, UP0, UR4, 0x20, URZ ;  /* 0x0000002004047890 */ /* 0x000fc8000ff1e03f */
[C---:B------:R-:W-:Y:S01]  /*08e0*/  ISETP.GT.U32.AND.EX P2, PT, R24.reuse, RZ, PT, P2 ;  /* 0x000000ff1800720c */ /* 0x040fe20003f44120 */
[----:B------:R-:W-:Y:S01]  /*08f0*/  UIADD3.X UR5, URZ, UR5, URZ, UP0, !UPT ;  /* 0x000000053f057290 */ /* 0x000fe200087fe43f */
[----:B------:R-:W-:Y:S01]  /*0900*/  ISETP.GT.U32.AND.EX P0, PT, R24, RZ, PT, P0 ;  /* 0x000000ff1800720c */ /* 0x000fe20003f04100 */
[----:B-1----:R-:W0:Y:S01]  /*0910*/  LDSM.16.MT88.4 R8, [R52] ;  /* 0x000000003408783b */ /* 0x002e220000004200 */
[----:B------:R-:W-:-:S03]  /*0920*/  IADD3.X R24, RZ, R41, RZ, P3, !PT ;  /* 0x00000029ff187210 */ /* 0x000fc60001ffe4ff */
[----:B------:R-:W-:Y:S01]  /*0930*/  BAR.SYNC.DEFER_BLOCKING 0x0 ;  /* 0x0000000000007b1d */ /* 0x000fe20000010000 */
[C---:B------:R-:W-:Y:S02]  /*0940*/  ISETP.GT.U32.AND.EX P1, PT, R24.reuse, RZ, PT, P1 ;  /* 0x000000ff1800720c */ /* 0x040fe40003f24110 */
[----:B------:R-:W-:Y:S02]  /*0950*/  ISETP.GT.U32.AND.EX P4, PT, R24, RZ, PT, P4 ;  /* 0x000000ff1800720c */ /* 0x000fe40003f84140 */
[C---:B0-----:R-:W-:Y:S07]  /*0960*/  HMMA.16816.F32.BF16 R24, R8.reuse, R20, RZ ;  /* 0x000000140818723c */ /* 0x041fee00000418ff */
[----:B------:R-:W-:Y:S01]  /*0970*/  IADD3 R21, P6, R40, 0x9, RZ ;  /* 0x0000000928157810 */ /* 0x000fe20007fde0ff */
[----:B------:R-:W-:Y:S03]  /*0980*/  HMMA.16816.F32.BF16 R28, R8, R34, RZ ;  /* 0x00000022081c723c */ /* 0x000fe600000418ff */
[C---:B------:R-:W-:Y:S01]  /*0990*/  ISETP.GT.U32.AND P3, PT, R21.reuse, R4, PT ;  /* 0x000000041500720c */ /* 0x040fe20003f64070 */
[----:B------:R-:W-:Y:S01]  /*09a0*/  IMAD.X R20, RZ, RZ, R41, P6 ;  /* 0x000000ffff147224 */ /* 0x000fe200030e0629 */
[----:B------:R-:W-:-:S03]  /*09b0*/  ISETP.GT.U32.AND P5, PT, R21, R54, PT ;  /* 0x000000361500720c */ /* 0x000fc60003fa4070 */
[----:B------:R-:W-:Y:S01]  /*09c0*/  HMMA.16816.F32.BF16 R32, R8, R32, RZ ;  /* 0x000000200820723c */ /* 0x000fe200000418ff */
[C---:B------:R-:W-:Y:S02]  /*09d0*/  ISETP.GT.U32.AND.EX P3, PT, R20.reuse, RZ, PT, P3 ;  /* 0x000000ff1400720c */ /* 0x040fe40003f64130 */
[----:B------:R-:W-:-:S05]  /*09e0*/  ISETP.GT.U32.AND.EX P5, PT, R20, RZ, PT, P5 ;  /* 0x000000ff1400720c */ /* 0x000fca0003fa4150 */
[----:B------:R-:W-:Y:S01]  /*09f0*/  HMMA.16816.F32.BF16 R8, R8, R22, RZ ;  /* 0x000000160808723c */ /* 0x000fe200000418ff */
[----:B------:R-:W-:Y:S02]  /*0a00*/  FMUL R21, R26, c[0x0][0x188] ;  /* 0x000062001a157a20 */ /* 0x000fe40000400000 */
[----:B------:R-:W-:-:S03]  /*0a10*/  FMUL R20, R27, c[0x0][0x188] ;  /* 0x000062001b147a20 */ /* 0x000fc60000400000 */
[----:B------:R-:W-:Y:S02]  /*0a20*/  FSEL R21, R21, -INF , !P0 ;  /* 0xff80000015157808 */ /* 0x000fe40004000000 */
[----:B------:R-:W-:Y:S01]  /*0a30*/  IADD3 R23, P6, R40, 0x18, RZ ;  /* 0x0000001828177810 */ /* 0x000fe20007fde0ff */
[----:B------:R-:W-:Y:S01]  /*0a40*/  FMUL R27, R30, c[0x0][0x188] ;  /* 0x000062001e1b7a20 */ /* 0x000fe20000400000 */
[----:B------:R-:W-:Y:S01]  /*0a50*/  FSEL R20, R20, -INF , !P4 ;  /* 0xff80000014147808 */ /* 0x000fe20006000000 */
[----:B------:R-:W-:Y:S01]  /*0a60*/  FMUL R29, R29, c[0x0][0x188] ;  /* 0x000062001d1d7a20 */ /* 0x000fe20000400000 */
[----:B------:R-:W-:Y:S02]  /*0a70*/  IADD3.X R22, RZ, R41, RZ, P6, !PT ;  /* 0x00000029ff167210 */ /* 0x000fe400037fe4ff */
[C---:B------:R-:W-:Y:S02]  /*0a80*/  ISETP.GT.U32.AND P0, PT, R23.reuse, R4, PT ;  /* 0x000000041700720c */ /* 0x040fe40003f04070 */
[----:B------:R-:W-:Y:S01]  /*0a90*/  ISETP.GT.U32.AND P6, PT, R23, R54, PT ;  /* 0x000000361700720c */ /* 0x000fe20003fc4070 */
[----:B------:R-:W-:Y:S01]  /*0aa0*/  FMUL R34, R34, c[0x0][0x188] ;  /* 0x0000620022227a20 */ /* 0x000fe20000400000 */
[----:B------:R-:W-:-:S02]  /*0ab0*/  IADD3 R23, P4, R40, 0x8, RZ ;  /* 0x0000000828177810 */ /* 0x000fc40007f9e0ff */
[C---:B------:R-:W-:Y:S02]  /*0ac0*/  ISETP.GT.U32.AND.EX P0, PT, R22.reuse, RZ, PT, P0 ;  /* 0x000000ff1600720c */ /* 0x040fe40003f04100 */
[----:B------:R-:W-:Y:S01]  /*0ad0*/  ISETP.GT.U32.AND.EX P6, PT, R22, RZ, PT, P6 ;  /* 0x000000ff1600720c */ /* 0x000fe20003fc4160 */
[----:B------:R-:W-:Y:S01]  /*0ae0*/  IMAD.X R22, RZ, RZ, R41, P4 ;  /* 0x000000ffff167224 */ /* 0x000fe200020e0629 */
[-C--:B------:R-:W-:Y:S01]  /*0af0*/  ISETP.GT.U32.AND P4, PT, R23, R4.reuse, PT ;  /* 0x000000041700720c */ /* 0x080fe20003f84070 */
[----:B------:R-:W-:Y:S02]  /*0b00*/  FMUL R23, R31, c[0x0][0x188] ;  /* 0x000062001f177a20 */ /* 0x000fe40000400000 */
[----:B------:R-:W-:Y:S01]  /*0b10*/  FMUL R10, R10, c[0x0][0x188] ;  /* 0x000062000a0a7a20 */ /* 0x000fe20000400000 */
[----:B------:R-:W-:Y:S01]  /*0b20*/  ISETP.GT.U32.AND.EX P4, PT, R22, RZ, PT, P4 ;  /* 0x000000ff1600720c */ /* 0x000fe20003f84140 */
[----:B------:R-:W-:Y:S01]  /*0b30*/  FMUL R11, R11, c[0x0][0x188] ;  /* 0x000062000b0b7a20 */ /* 0x000fe20000400000 */
[----:B------:R-:W-:Y:S01]  /*0b40*/  FSEL R23, R23, -INF , !P5 ;  /* 0xff80000017177808 */ /* 0x000fe20006800000 */
[----:B------:R-:W-:Y:S01]  /*0b50*/  FMUL R8, R8, c[0x0][0x188] ;  /* 0x0000620008087a20 */ /* 0x000fe20000400000 */
[----:B------:R-:W-:Y:S01]  /*0b60*/  ISETP.GT.U32.AND P5, PT, R40, R4, PT ;  /* 0x000000042800720c */ /* 0x000fe20003fa4070 */
[----:B------:R-:W-:Y:S01]  /*0b70*/  FMUL R9, R9, c[0x0][0x188] ;  /* 0x0000620009097a20 */ /* 0x000fe20000400000 */
[----:B------:R-:W-:Y:S01]  /*0b80*/  FSEL R22, R10, -INF , !P6 ;  /* 0xff8000000a167808 */ /* 0x000fe20007000000 */
[----:B------:R-:W-:Y:S01]  /*0b90*/  FMUL R10, R32, c[0x0][0x188] ;  /* 0x00006200200a7a20 */ /* 0x000fe20000400000 */
[----:B------:R-:W-:Y:S01]  /*0ba0*/  ISETP.GT.U32.AND.EX P5, PT, R41, RZ, PT, P5 ;  /* 0x000000ff2900720c */ /* 0x000fe20003fa4150 */
[----:B------:R-:W-:Y:S01]  /*0bb0*/  FMUL R32, R35, c[0x0][0x188] ;  /* 0x0000620023207a20 */ /* 0x000fe20000400000 */
[----:B------:R-:W-:-:S02]  /*0bc0*/  ISETP.GT.U32.AND P6, PT, R40, R54, PT ;  /* 0x000000362800720c */ /* 0x000fc40003fc4070 */
[----:B------:R-:W-:Y:S02]  /*0bd0*/  FSEL R10, R10, -INF , !P5 ;  /* 0xff8000000a0a7808 */ /* 0x000fe40006800000 */
[----:B------:R-:W-:Y:S02]  /*0be0*/  FSEL R27, R27, -INF , !P5 ;  /* 0xff8000001b1b7808 */ /* 0x000fe40006800000 */
[C---:B------:R-:W-:Y:S02]  /*0bf0*/  IADD3 R26, P5, R40.reuse, 0x19, RZ ;  /* 0x00000019281a7810 */ /* 0x040fe40007fbe0ff */
[----:B------:R-:W-:Y:S02]  /*0c00*/  ISETP.GT.U32.AND.EX P6, PT, R41, RZ, PT, P6 ;  /* 0x000000ff2900720c */ /* 0x000fe40003fc4160 */
[----:B------:R-:W-:Y:S02]  /*0c10*/  IADD3.X R30, RZ, R41, RZ, P5, !PT ;  /* 0x00000029ff1e7210 */ /* 0x000fe40002ffe4ff */
[----:B------:R-:W-:-:S04]  /*0c20*/  ISETP.GE.U32.AND P5, PT, R40, R54, PT ;  /* 0x000000362800720c */ /* 0x000fc80003fa6070 */
[----:B------:R-:W-:-:S04]  /*0c30*/  ISETP.GE.U32.AND.EX P5, PT, R41, RZ, PT, P5 ;  /* 0x000000ff2900720c */ /* 0x000fc80003fa6150 */
[----:B------:R-:W-:Y:S02]  /*0c40*/  FSEL R32, R32, -INF , !P5 ;  /* 0xff80000020207808 */ /* 0x000fe40006800000 */
[----:B------:R-:W-:-:S04]  /*0c50*/  ISETP.GT.U32.AND P5, PT, R26, R54, PT ;  /* 0x000000361a00720c */ /* 0x000fc80003fa4070 */
[----:B------:R-:W-:-:S04]  /*0c60*/  ISETP.GT.U32.AND.EX P5, PT, R30, RZ, PT, P5 ;  /* 0x000000ff1e00720c */ /* 0x000fc80003fa4150 */
[----:B------:R-:W-:Y:S02]  /*0c70*/  FSEL R31, R11, -INF , !P5 ;  /* 0xff8000000b1f7808 */ /* 0x000fe40006800000 */
[----:B------:R-:W-:-:S04]  /*0c80*/  ISETP.GT.U32.AND P5, PT, R26, R4, PT ;  /* 0x000000041a00720c */ /* 0x000fc80003fa4070 */
[----:B------:R-:W-:-:S04]  /*0c90*/  ISETP.GT.U32.AND.EX P5, PT, R30, RZ, PT, P5 ;  /* 0x000000ff1e00720c */ /* 0x000fc80003fa4150 */
[----:B------:R-:W-:Y:S01]  /*0ca0*/  FSEL R9, R9, -INF , !P5 ;  /* 0xff80000009097808 */ /* 0x000fe20006800000 */
[----:B--2---:R0:W-:Y:S02]  /*0cb0*/  STS.U16 [R0+0x400], R43 ;  /* 0x0004002b00007388 */ /* 0x0041e40000000400 */
[----:B0-----:R-:W-:Y:S02]  /*0cc0*/  FSEL R43, R34, -INF , !P6 ;  /* 0xff800000222b7808 */ /* 0x001fe40007000000 */
[----:B------:R-:W-:Y:S02]  /*0cd0*/  ISETP.GE.U32.AND P6, PT, R40, R4, PT ;  /* 0x000000042800720c */ /* 0x000fe40003fc6070 */
[----:B------:R-:W-:Y:S01]  /*0ce0*/  FMNMX R26, R43, R32, !PT ;  /* 0x000000202b1a7209 */ /* 0x000fe20007800000 */
[----:B---3--:R-:W-:Y:S04]  /*0cf0*/  STS.U16 [R0+0x600], R42 ;  /* 0x0006002a00007388 */ /* 0x008fe80000000400 */
[----:B------:R-:W-:Y:S01]  /*0d00*/  BAR.SYNC.DEFER_BLOCKING 0x0 ;  /* 0x0000000000007b1d */ /* 0x000fe20000010000 */
[----:B------:R-:W-:-:S02]  /*0d10*/  FMNMX R26, R27, R26, !PT ;  /* 0x0000001a1b1a7209 */ /* 0x000fc40007800000 */
[----:B------:R-:W-:Y:S02]  /*0d20*/  ISETP.GE.U32.AND.EX P6, PT, R41, RZ, PT, P6 ;  /* 0x000000ff2900720c */ /* 0x000fe40003fc6160 */
[----:B------:R-:W-:-:S04]  /*0d30*/  FMNMX R26, R23, R26, !PT ;  /* 0x0000001a171a7209 */ /* 0x000fc80007800000 */
[----:B------:R-:W-:-:S04]  /*0d40*/  FMNMX R11, R21, R26, !PT ;  /* 0x0000001a150b7209 */ /* 0x000fc80007800000 */
[----:B------:R-:W-:-:S04]  /*0d50*/  FMNMX R11, R20, R11, !PT ;  /* 0x0000000b140b7209 */ /* 0x000fc80007800000 */
[----:B------:R-:W-:-:S04]  /*0d60*/  FMNMX R26, R22, R11, !PT ;  /* 0x0000000b161a7209 */ /* 0x000fc80007800000 */
[----:B------:R-:W-:-:S05]  /*0d70*/  FMNMX R11, R31, R26, !PT ;  /* 0x0000001a1f0b7209 */ /* 0x000fca0007800000 */
[----:B------:R-:W0:Y:S02]  /*0d80*/  SHFL.BFLY PT, R26, R11, 0x2, 0x1f ;  /* 0x0c401f000b1a7f89 */ /* 0x000e2400000e0000 */
[----:B0-----:R-:W-:-:S05]  /*0d90*/  FMNMX R34, R11, R26, !PT ;  /* 0x0000001a0b227209 */ /* 0x001fca0007800000 */
[----:B------:R-:W0:Y:S02]  /*0da0*/  SHFL.BFLY PT, R35, R34, 0x1, 0x1f ;  /* 0x0c201f0022237f89 */ /* 0x000e2400000e0000 */
[----:B0-----:R-:W-:-:S04]  /*0db0*/  FMNMX R30, R34, R35, !PT ;  /* 0x00000023221e7209 */ /* 0x001fc80007800000 */
[----:B------:R-:W-:-:S05]  /*0dc0*/  FMNMX R30, R30, R39, !PT ;  /* 0x000000271e1e7209 */ /* 0x000fca0007800000 */
[--C-:B------:R-:W-:Y:S02]  /*0dd0*/  FADD R32, R32, -R30.reuse ;  /* 0x8000001e20207221 */ /* 0x100fe40000000000 */
[--C-:B------:R-:W-:Y:S02]  /*0de0*/  FADD R43, R43, -R30.reuse ;  /* 0x8000001e2b2b7221 */ /* 0x100fe40000000000 */
[----:B------:R-:W-:Y:S02]  /*0df0*/  FMUL R35, R32, 1.4426950216293334961 ;  /* 0x3fb8aa3b20237820 */ /* 0x000fe40000400000 */
[----:B------:R-:W-:Y:S02]  /*0e00*/  FMUL R26, R43, 1.4426950216293334961 ;  /* 0x3fb8aa3b2b1a7820 */ /* 0x000fe40000400000 */
[--C-:B------:R-:W-:Y:S02]  /*0e10*/  FADD R32, R27, -R30.reuse ;  /* 0x8000001e1b207221 */ /* 0x100fe40000000000 */
[----:B------:R-:W-:Y:S01]  /*0e20*/  FADD R23, R23, -R30 ;  /* 0x8000001e17177221 */ /* 0x000fe20000000000 */
[----:B------:R-:W-:Y:S01]  /*0e30*/  MUFU.EX2 R27, R35 ;  /* 0x00000023001b7308 */ /* 0x000fe20000000800 */
[----:B------:R-:W-:-:S02]  /*0e40*/  FMUL R11, R32, 1.4426950216293334961 ;  /* 0x3fb8aa3b200b7820 */ /* 0x000fc40000400000 */
[----:B------:R-:W-:Y:S02]  /*0e50*/  FMUL R23, R23, 1.4426950216293334961 ;  /* 0x3fb8aa3b17177820 */ /* 0x000fe40000400000 */
[--C-:B------:R-:W-:Y:S02]  /*0e60*/  FADD R21, R21, -R30.reuse ;  /* 0x8000001e15157221 */ /* 0x100fe40000000000 */
[--C-:B------:R-:W-:Y:S01]  /*0e70*/  FADD R20, R20, -R30.reuse ;  /* 0x8000001e14147221 */ /* 0x100fe20000000000 */
[----:B------:R-:W0:Y:S01]  /*0e80*/  MUFU.EX2 R26, R26 ;  /* 0x0000001a001a7308 */ /* 0x000e220000000800 */
[----:B------:R-:W-:Y:S02]  /*0e90*/  FMUL R21, R21, 1.4426950216293334961 ;  /* 0x3fb8aa3b15157820 */ /* 0x000fe40000400000 */
[----:B------:R-:W-:Y:S02]  /*0ea0*/  FMUL R40, R20, 1.4426950216293334961 ;  /* 0x3fb8aa3b14287820 */ /* 0x000fe40000400000 */
[----:B------:R-:W-:-:S02]  /*0eb0*/  FADD R22, R22, -R30 ;  /* 0x8000001e16167221 */ /* 0x000fc40000000000 */
[----:B------:R-:W-:Y:S01]  /*0ec0*/  FADD R20, R31, -R30 ;  /* 0x8000001e1f147221 */ /* 0x000fe20000000000 */
[----:B------:R-:W1:Y:S01]  /*0ed0*/  MUFU.EX2 R11, R11 ;  /* 0x0000000b000b7308 */ /* 0x000e620000000800 */
[----:B------:R-:W-:Y:S02]  /*0ee0*/  FMUL R22, R22, 1.4426950216293334961 ;  /* 0x3fb8aa3b16167820 */ /* 0x000fe40000400000 */
[----:B------:R-:W-:-:S05]  /*0ef0*/  FMUL R32, R20, 1.4426950216293334961 ;  /* 0x3fb8aa3b14207820 */ /* 0x000fca0000400000 */
[----:B------:R-:W2:Y:S01]  /*0f00*/  MUFU.EX2 R23, R23 ;  /* 0x0000001700177308 */ /* 0x000ea20000000800 */
[----:B0-----:R-:W-:-:S07]  /*0f10*/  FADD R42, R26, R27 ;  /* 0x0000001b1a2a7221 */ /* 0x001fce0000000000 */
[----:B------:R2:W0:Y:S01]  /*0f20*/  MUFU.EX2 R34, R21 ;  /* 0x0000001500227308 */ /* 0x0004220000000800 */
[----:B-1----:R-:W-:-:S07]  /*0f30*/  FADD R42, R11, R42 ;  /* 0x0000002a0b2a7221 */ /* 0x002fce0000000000 */
[----:B------:R-:W1:Y:S01]  /*0f40*/  MUFU.EX2 R35, R40 ;  /* 0x0000002800237308 */ /* 0x000e620000000800 */
[C---:B--2---:R-:W-:Y:S01]  /*0f50*/  FADD R21, R23.reuse, R42 ;  /* 0x0000002a17157221 */ /* 0x044fe20000000000 */
[----:B------:R-:W-:-:S06]  /*0f60*/  F2FP.BF16.PACK_AB R23, R23, R11 ;  /* 0x0000000b1717723e */ /* 0x000fcc00000010ff */
[----:B------:R-:W2:Y:S01]  /*0f70*/  MUFU.EX2 R31, R22 ;  /* 0x00000016001f7308 */ /* 0x000ea20000000800 */
[----:B0-----:R-:W-:-:S07]  /*0f80*/  FADD R20, R34, R21 ;  /* 0x0000001522147221 */ /* 0x001fce0000000000 */
[----:B------:R-:W0:Y:S01]  /*0f90*/  MUFU.EX2 R32, R32 ;  /* 0x0000002000207308 */ /* 0x000e220000000800 */
[----:B-1----:R-:W-:-:S04]  /*0fa0*/  FADD R20, R35, R20 ;  /* 0x0000001423147221 */ /* 0x002fc80000000000 */
[----:B--2---:R-:W-:Y:S02]  /*0fb0*/  FADD R21, R31, R20 ;  /* 0x000000141f157221 */ /* 0x004fe40000000000 */
[----:B------:R-:W-:-:S05]  /*0fc0*/  FMUL R20, R33, c[0x0][0x188] ;  /* 0x0000620021147a20 */ /* 0x000fca0000400000 */
[----:B------:R-:W-:Y:S01]  /*0fd0*/  FSEL R20, R20, -INF , !P6 ;  /* 0xff80000014147808 */ /* 0x000fe20007000000 */
[----:B0-----:R-:W-:-:S05]  /*0fe0*/  FADD R40, R32, R21 ;  /* 0x0000001520287221 */ /* 0x001fca0000000000 */
[----:B------:R-:W0:Y:S02]  /*0ff0*/  SHFL.BFLY PT, R21, R40, 0x2, 0x1f ;  /* 0x0c401f0028157f89 */ /* 0x000e2400000e0000 */
[----:B0-----:R-:W-:Y:S01]  /*1000*/  FADD R41, R40, R21 ;  /* 0x0000001528297221 */ /* 0x001fe20000000000 */
[----:B------:R-:W-:Y:S01]  /*1010*/  F2FP.BF16.PACK_AB R21, R27, R26 ;  /* 0x0000001a1b15723e */ /* 0x000fe200000010ff */
[----:B------:R-:W-:Y:S01]  /*1020*/  FMUL R26, R24, c[0x0][0x188] ;  /* 0x00006200181a7a20 */ /* 0x000fe20000400000 */
[----:B------:R-:W-:Y:S02]  /*1030*/  FMNMX R27, R10, R20, !PT ;  /* 0x000000140a1b7209 */ /* 0x000fe40007800000 */
[----:B------:R-:W0:Y:S01]  /*1040*/  SHFL.BFLY PT, R22, R41, 0x1, 0x1f ;  /* 0x0c201f0029167f89 */ /* 0x000e2200000e0000 */
[----:B------:R-:W-:Y:S01]  /*1050*/  FSEL R24, R29, -INF , !P3 ;  /* 0xff8000001d187808 */ /* 0x000fe20005800000 */
[----:B0-----:R-:W-:Y:S02]  /*1060*/  FADD R33, R41, R22 ;  /* 0x0000001629217221 */ /* 0x001fe40000000000 */
[----:B------:R-:W-:-:S05]  /*1070*/  FMUL R22, R28, c[0x0][0x188] ;  /* 0x000062001c167a20 */ /* 0x000fca0000400000 */
[----:B------:R-:W-:-:S04]  /*1080*/  FSEL R22, R22, -INF , !P4 ;  /* 0xff80000016167808 */ /* 0x000fc80006000000 */
[----:B------:R-:W-:Y:S01]  /*1090*/  FMNMX R29, R22, R27, !PT ;  /* 0x0000001b161d7209 */ /* 0x000fe20007800000 */
[----:B------:R-:W-:Y:S01]  /*10a0*/  FMUL R27, R25, c[0x0][0x188] ;  /* 0x00006200191b7a20 */ /* 0x000fe20000400000 */
[----:B------:R-:W-:Y:S02]  /*10b0*/  FSEL R25, R26, -INF , !P2 ;  /* 0xff8000001a197808 */ /* 0x000fe40005000000 */
[----:B------:R-:W-:Y:S02]  /*10c0*/  FMNMX R28, R24, R29, !PT ;  /* 0x0000001d181c7209 */ /* 0x000fe40007800000 */
[----:B------:R-:W-:Y:S02]  /*10d0*/  FSEL R26, R27, -INF , !P1 ;  /* 0xff8000001b1a7808 */ /* 0x000fe40004800000 */
[----:B------:R-:W-:Y:S02]  /*10e0*/  FMNMX R29, R25, R28, !PT ;  /* 0x0000001c191d7209 */ /* 0x000fe40007800000 */
[----:B------:R-:W-:-:S02]  /*10f0*/  FSEL R27, R8, -INF , !P0 ;  /* 0xff800000081b7808 */ /* 0x000fc40004000000 */
[----:B------:R-:W-:Y:S02]  /*1100*/  FMNMX R8, R26, R29, !PT ;  /* 0x0000001d1a087209 */ /* 0x000fe40007800000 */
[----:B------:R-:W-:Y:S02]  /*1110*/  ISETP.LE.U32.AND P0, PT, R57, UR4, PT ;  /* 0x0000000439007c0c */ /* 0x000fe4000bf03070 */
        /* <DEDUP_REMOVED lines=10> */
[----:B------:R-:W-:Y:S02]  /*11c0*/  FADD R10, R20, -R28 ;  /* 0x8000001c140a7221 */ /* 0x000fe40000000000 */
[----:B------:R-:W-:Y:S01]  /*11d0*/  FMUL R22, R22, 1.4426950216293334961 ;  /* 0x3fb8aa3b16167820 */ /* 0x000fe20000400000 */
[----:B------:R-:W-:Y:S01]  /*11e0*/  MUFU.EX2 R20, R40 ;  /* 0x0000002800147308 */ /* 0x000fe20000000800 */
[----:B------:R-:W-:-:S02]  /*11f0*/  FMUL R41, R10, 1.4426950216293334961 ;  /* 0x3fb8aa3b0a297820 */ /* 0x000fc40000400000 */
[--C-:B------:R-:W-:Y:S02]  /*1200*/  FADD R24, R24, -R28.reuse ;  /* 0x8000001c18187221 */ /* 0x100fe40000000000 */
[--C-:B------:R-:W-:Y:S02]  /*1210*/  FADD R25, R25, -R28.reuse ;  /* 0x8000001c19197221 */ /* 0x100fe40000000000 */
[----:B------:R-:W-:Y:S01]  /*1220*/  FMUL R10, R24, 1.4426950216293334961 ;  /* 0x3fb8aa3b180a7820 */ /* 0x000fe20000400000 */
[----:B------:R-:W0:Y:S01]  /*1230*/  MUFU.EX2 R8, R41 ;  /* 0x0000002900087308 */ /* 0x000e220000000800 */
[----:B------:R-:W-:Y:S02]  /*1240*/  FMUL R25, R25, 1.4426950216293334961 ;  /* 0x3fb8aa3b19197820 */ /* 0x000fe40000400000 */
[--C-:B------:R-:W-:Y:S02]  /*1250*/  FADD R26, R26, -R28.reuse ;  /* 0x8000001c1a1a7221 */ /* 0x100fe40000000000 */
[----:B------:R-:W-:-:S02]  /*1260*/  FADD R27, R27, -R28 ;  /* 0x8000001c1b1b7221 */ /* 0x000fc40000000000 */
[----:B------:R-:W-:Y:S01]  /*1270*/  FMUL R26, R26, 1.4426950216293334961 ;  /* 0x3fb8aa3b1a1a7820 */ /* 0x000fe20000400000 */
[----:B------:R-:W1:Y:S01]  /*1280*/  MUFU.EX2 R22, R22 ;  /* 0x0000001600167308 */ /* 0x000e620000000800 */
[----:B------:R-:W-:Y:S02]  /*1290*/  FMUL R27, R27, 1.4426950216293334961 ;  /* 0x3fb8aa3b1b1b7820 */ /* 0x000fe40000400000 */
[----:B------:R-:W-:-:S04]  /*12a0*/  FADD R9, R9, -R28 ;  /* 0x8000001c09097221 */ /* 0x000fc80000000000 */
[----:B------:R-:W-:Y:S01]  /*12b0*/  FMUL R9, R9, 1.4426950216293334961 ;  /* 0x3fb8aa3b09097820 */ /* 0x000fe20000400000 */
[----:B------:R-:W2:Y:S01]  /*12c0*/  MUFU.EX2 R10, R10 ;  /* 0x0000000a000a7308 */ /* 0x000ea20000000800 */
[----:B0-----:R-:W-:Y:S01]  /*12d0*/  FADD R11, R20, R8 ;  /* 0x00000008140b7221 */ /* 0x001fe20000000000 */
[----:B------:R-:W-:Y:S01]  /*12e0*/  F2FP.BF16.PACK_AB R20, R8, R20 ;  /* 0x000000140814723e */ /* 0x000fe200000010ff */
[----:B------:R-:W-:-:S05]  /*12f0*/  FADD R8, -R30, R39 ;  /* 0x000000271e087221 */ /* 0x000fca0000000100 */
[----:B------:R0:W3:Y:S01]  /*1300*/  MUFU.EX2 R42, R25 ;  /* 0x00000019002a7308 */ /* 0x0000e20000000800 */
[----:B-1----:R-:W-:-:S07]  /*1310*/  FADD R11, R22, R11 ;  /* 0x0000000b160b7221 */ /* 0x002fce0000000000 */
[----:B------:R1:W4:Y:S01]  /*1320*/  MUFU.EX2 R43, R26 ;  /* 0x0000001a002b7308 */ /* 0x0003220000000800 */
[C---:B--2---:R-:W-:Y:S01]  /*1330*/  FADD R11, R10.reuse, R11 ;  /* 0x0000000b0a0b7221 */ /* 0x044fe20000000000 */
[----:B------:R-:W-:Y:S01]  /*1340*/  F2FP.BF16.PACK_AB R22, R10, R22 ;  /* 0x000000160a16723e */ /* 0x000fe200000010ff */
[----:B0-----:R-:W-:-:S04]  /*1350*/  FADD R25, -R28, R38 ;  /* 0x000000261c197221 */ /* 0x001fc80000000100 */
[----:B------:R-:W-:Y:S01]  /*1360*/  FMUL R39, R25, 1.4426950216293334961 ;  /* 0x3fb8aa3b19277820 */ /* 0x000fe20000400000 */
[----:B------:R-:W0:Y:S01]  /*1370*/  MUFU.EX2 R40, R27 ;  /* 0x0000001b00287308 */ /* 0x000e220000000800 */
[----:B---3--:R-:W-:Y:S02]  /*1380*/  FADD R24, R42, R11 ;  /* 0x0000000b2a187221 */ /* 0x008fe40000000000 */
[----:B-1----:R-:W-:-:S05]  /*1390*/  FMUL R26, R8, 1.4426950216293334961 ;  /* 0x3fb8aa3b081a7820 */ /* 0x002fca0000400000 */
[----:B------:R1:W2:Y:S01]  /*13a0*/  MUFU.EX2 R41, R9 ;  /* 0x0000000900297308 */ /* 0x0002a20000000800 */
[----:B----4-:R-:W-:-:S04]  /*13b0*/  FADD R11, R43, R24 ;  /* 0x000000182b0b7221 */ /* 0x010fc80000000000 */
[----:B0-----:R-:W-:-:S03]  /*13c0*/  FADD R24, R40, R11 ;  /* 0x0000000b28187221 */ /* 0x001fc60000000000 */
[----:B------:R-:W0:Y:S01]  /*13d0*/  MUFU.EX2 R38, R26 ;  /* 0x0000001a00267308 */ /* 0x000e220000000800 */
[----:B-1----:R-:W-:Y:S01]  /*13e0*/  LDSM.16.M88.4 R8, [R7+0x400] ;  /* 0x000400000708783b */ /* 0x002fe20000000200 */
[----:B--2---:R-:W-:-:S06]  /*13f0*/  FADD R24, R41, R24 ;  /* 0x0000001829187221 */ /* 0x004fcc0000000000 */
[----:B------:R-:W1:Y:S01]  /*1400*/  MUFU.EX2 R39, R39 ;  /* 0x0000002700277308 */ /* 0x000e620000000800 */
[----:B------:R-:W2:Y:S01]  /*1410*/  SHFL.BFLY PT, R29, R24, 0x2, 0x1f ;  /* 0x0c401f00181d7f89 */ /* 0x000ea200000e0000 */
[C---:B0-----:R-:W-:Y:S02]  /*1420*/  FMUL R26, R38.reuse, R18 ;  /* 0x00000012261a7220 */ /* 0x041fe40000400000 */
[C---:B------:R-:W-:Y:S02]  /*1430*/  FMUL R27, R38.reuse, R19 ;  /* 0x00000013261b7220 */ /* 0x040fe40000400000 */
[C---:B------:R-:W-:Y:S02]  /*1440*/  FMUL R14, R38.reuse, R14 ;  /* 0x0000000e260e7220 */ /* 0x040fe40000400000 */
[----:B------:R-:W-:Y:S02]  /*1450*/  FMUL R15, R38, R15 ;  /* 0x0000000f260f7220 */ /* 0x000fe40000400000 */
[----:B-1----:R-:W-:-:S02]  /*1460*/  FMUL R25, R39, R17 ;  /* 0x0000001127197220 */ /* 0x002fc40000400000 */
[C---:B------:R-:W-:Y:S02]  /*1470*/  FMUL R12, R39.reuse, R12 ;  /* 0x0000000c270c7220 */ /* 0x040fe40000400000 */
[C---:B------:R-:W-:Y:S02]  /*1480*/  FMUL R13, R39.reuse, R13 ;  /* 0x0000000d270d7220 */ /* 0x040fe40000400000 */
[----:B------:R-:W-:Y:S02]  /*1490*/  FFMA R3, R38, R3, R33 ;  /* 0x0000000326037223 */ /* 0x000fe40000000021 */
[----:B------:R-:W-:Y:S02]  /*14a0*/  IMAD.MOV.U32 R38, RZ, RZ, R28 ;  /* 0x000000ffff267224 */ /* 0x000fe400078e001c */
[----:B--2---:R-:W-:Y:S02]  /*14b0*/  FADD R29, R24, R29 ;  /* 0x0000001d181d7221 */ /* 0x004fe40000000000 */
[----:B------:R-:W-:-:S02]  /*14c0*/  FMUL R24, R39, R16 ;  /* 0x0000001027187220 */ /* 0x000fc40000400000 */
[----:B------:R-:W-:Y:S01]  /*14d0*/  LDSM.16.M88.4 R16, [R7+0x600] ;  /* 0x000600000710783b */ /* 0x000fe20000000200 */
[----:B------:R-:W-:Y:S03]  /*14e0*/  HMMA.16816.F32.BF16 R12, R20, R8, R12 ;  /* 0x00000008140c723c */ /* 0x000fe6000004180c */
[----:B------:R-:W0:Y:S04]  /*14f0*/  SHFL.BFLY PT, R8, R29, 0x1, 0x1f ;  /* 0x0c201f001d087f89 */ /* 0x000e2800000e0000 */
[----:B------:R-:W-:-:S05]  /*1500*/  MOV R9, 0x20 ;  /* 0x0000002000097802 */ /* 0x000fca0000000f00 */
[C---:B------:R-:W-:Y:S02]  /*1510*/  IMAD R2, R9.reuse, c[0x0][0x1b4], R2 ;  /* 0x00006d0009027a24 */ /* 0x040fe400078e0202 */
[----:B------:R-:W-:Y:S02]  /*1520*/  IMAD R6, R9, c[0x0][0x1a4], R6 ;  /* 0x0000690009067a24 */ /* 0x000fe400078e0206 */
[----:B0-----:R-:W-:-:S04]  /*1530*/  FADD R8, R29, R8 ;  /* 0x000000081d087221 */ /* 0x001fc80000000000 */
[----:B------:R-:W-:Y:S01]  /*1540*/  FFMA R36, R39, R36, R8 ;  /* 0x0000002427247223 */ /* 0x000fe20000000008 */
[----:B------:R-:W-:Y:S01]  /*1550*/  MOV R39, R30 ;  /* 0x0000001e00277202 */ /* 0x000fe20000000f00 */
[----:B------:R-:W-:Y:S07]  /*1560*/  HMMA.16816.F32.BF16 R20, R20, R16, R24 ;  /* 0x000000101414723c */ /* 0x000fee0000041818 */
[----:B------:R-:W-:Y:S02]  /*1570*/  F2FP.BF16.PACK_AB R24, R43, R42 ;  /* 0x0000002a2b18723e */ /* 0x000fe400000010ff */
[----:B------:R-:W-:-:S02]  /*1580*/  F2FP.BF16.PACK_AB R25, R35, R34 ;  /* 0x000000222319723e */ /* 0x000fc400000010ff */
[----:B------:R-:W-:Y:S02]  /*1590*/  F2FP.BF16.PACK_AB R26, R41, R40 ;  /* 0x00000028291a723e */ /* 0x000fe400000010ff */
[----:B------:R-:W-:-:S07]  /*15a0*/  F2FP.BF16.PACK_AB R27, R32, R31 ;  /* 0x0000001f201b723e */ /* 0x000fce00000010ff */
[C---:B------:R-:W-:Y:S07]  /*15b0*/  HMMA.16816.F32.BF16 R12, R24.reuse, R10, R12 ;  /* 0x0000000a180c723c */ /* 0x040fee000004180c */
[----:B------:R-:W-:Y:S01]  /*15c0*/  IMAD.U32 R10, RZ, RZ, UR5 ;  /* 0x00000005ff0a7e24 */ /* 0x000fe2000f8e00ff */
[----:B------:R-:W-:Y:S04]  /*15d0*/  HMMA.16816.F32.BF16 R16, R24, R18, R20 ;  /* 0x000000121810723c */ /* 0x000fe80000041814 */
[----:B------:R-:W-:-:S13]  /*15e0*/  ISETP.GE.U32.AND.EX P0, PT, R10, RZ, PT, P0 ;  /* 0x000000ff0a00720c */ /* 0x000fda0003f06100 */
[----:B------:R-:W-:Y:S05]  /*15f0*/  @!P0 BRA `(.L_x_1) ;  /* 0xfffff16000008947 */ /* 0x000fea000383ffff */
.L_x_0:
[----:B0-----:R-:W-:Y:S01]  /*1600*/  LOP3.LUT R0, R55, 0x20, RZ, 0xc0, !PT ;  /* 0x0000002037007812 */ /* 0x001fe200078ec0ff */
[----:B------:R-:W0:Y:S01]  /*1610*/  S2R R25, SR_CTAID.Y ;  /* 0x0000000000197919 */ /* 0x000e220000002600 */
[----:B------:R-:W-:Y:S01]  /*1620*/  MOV R20, R15 ;  /* 0x0000000f00147202 */ /* 0x000fe20000000f00 */
[----:B------:R-:W-:Y:S01]  /*1630*/  IMAD.MOV.U32 R15, RZ, RZ, R3 ;  /* 0x000000ffff0f7224 */ /* 0x000fe200078e0003 */
[----:B------:R-:W-:Y:S01]  /*1640*/  ISETP.NE.U32.AND P0, PT, R0, RZ, PT ;  /* 0x000000ff0000720c */ /* 0x000fe20003f05070 */
[C---:B------:R-:W-:Y:S01]  /*1650*/  FMUL R3, R36.reuse, 8388608 ;  /* 0x4b00000024037820 */ /* 0x040fe20000400000 */
[C---:B------:R-:W-:Y:S01]  /*1660*/  FSETP.GEU.AND P4, PT, |R36|.reuse, 1.175494350822287508e-38, PT ;  /* 0x008000002400780b */ /* 0x040fe20003f8e200 */
[----:B------:R-:W-:Y:S01]  /*1670*/  FMUL R4, R15, 8388608 ;  /* 0x4b0000000f047820 */ /* 0x000fe20000400000 */
[----:B------:R-:W-:Y:S01]  /*1680*/  SEL R10, RZ, 0x240, !P0 ;  /* 0x00000240ff0a7807 */ /* 0x000fe20004000000 */
[----:B------:R-:W-:Y:S01]  /*1690*/  IMAD R7, R53, c[0x0][0x1c4], RZ ;  /* 0x0000710035077a24 */ /* 0x000fe200078e02ff */
[C---:B------:R-:W-:Y:S01]  /*16a0*/  FSETP.GT.AND P0, PT, |R36|.reuse, 8.50705917302346158658e+37, PT ;  /* 0x7e8000002400780b */ /* 0x040fe20003f04200 */
[----:B------:R-:W-:Y:S01]  /*16b0*/  IMAD.SHL.U32 R2, R55, 0x4, RZ ;  /* 0x0000000437027824 */ /* 0x000fe200078e00ff */
[----:B------:R-:W-:Y:S01]  /*16c0*/  FSETP.GEU.AND P3, PT, R36, 1.175494350822287508e-38, PT ;  /* 0x008000002400780b */ /* 0x000fe20003f6e000 */
[----:B------:R-:W-:Y:S01]  /*16d0*/  IMAD.MOV.U32 R24, RZ, RZ, R12 ;  /* 0x000000ffff187224 */ /* 0x000fe200078e000c */
[----:B------:R-:W-:Y:S01]  /*16e0*/  FSETP.GT.AND P6, PT, |R15|, 8.50705917302346158658e+37, PT ;  /* 0x7e8000000f00780b */ /* 0x000fe20003fc4200 */
[----:B------:R-:W-:Y:S01]  /*16f0*/  IMAD.MOV.U32 R12, RZ, RZ, R16 ;  /* 0x000000ffff0c7224 */ /* 0x000fe200078e0010 */
[----:B------:R-:W-:Y:S01]  /*1700*/  LOP3.LUT R0, R55, 0xc0, RZ, 0xc0, !PT ;  /* 0x000000c037007812 */ /* 0x000fe200078ec0ff */
[----:B------:R-:W-:Y:S01]  /*1710*/  IMAD.SHL.U32 R9, R7, 0x2, RZ ;  /* 0x0000000207097824 */ /* 0x000fe200078e00ff */
[----:B------:R-:W-:Y:S01]  /*1720*/  FSEL R3, R3, R36, !P3 ;  /* 0x0000002403037208 */ /* 0x000fe20005800000 */
[----:B------:R-:W-:Y:S01]  /*1730*/  BAR.SYNC.DEFER_BLOCKING 0x0 ;  /* 0x0000000000007b1d */ /* 0x000fe20000010000 */
[----:B------:R-:W-:-:S02]  /*1740*/  FSETP.GEU.AND P5, PT, |R15|, 1.175494350822287508e-38, PT ;  /* 0x008000000f00780b */ /* 0x000fc40003fae200 */
[----:B------:R-:W-:Y:S01]  /*1750*/  LOP3.LUT R5, R60, 0x1c, R55, 0xf8, !PT ;  /* 0x0000001c3c057812 */ /* 0x000fe200078ef837 */
[----:B------:R-:W-:Y:S01]  /*1760*/  @P0 FMUL R36, R36, 0.25 ;  /* 0x3e80000024240820 */ /* 0x000fe20000400000 */
[----:B------:R-:W-:Y:S01]  /*1770*/  SHF.R.U32.HI R6, RZ, 0x1, R0 ;  /* 0x00000001ff067819 */ /* 0x000fe20000011600 */
[----:B0-----:R-:W-:Y:S01]  /*1780*/  IMAD R8, R25, c[0x0][0x1c0], RZ ;  /* 0x0000700019087a24 */ /* 0x001fe200078e02ff */
[----:B------:R-:W-:Y:S01]  /*1790*/  SHF.L.U32 R0, R55, 0x5, RZ ;  /* 0x0000000537007819 */ /* 0x000fe200000006ff */
[----:B------:R-:W-:Y:S01]  /*17a0*/  @!P4 FMUL R36, R36, 16777216 ;  /* 0x4b8000002424c820 */ /* 0x000fe20000400000 */
[----:B------:R-:W-:Y:S01]  /*17b0*/  FSETP.GEU.AND P2, PT, R15, 1.175494350822287508e-38, PT ;  /* 0x008000000f00780b */ /* 0x000fe20003f4e000 */
[----:B------:R-:W-:Y:S01]  /*17c0*/  @P0 FMUL R17, R17, 0.25 ;  /* 0x3e80000011110820 */ /* 0x000fe20000400000 */
[----:B------:R-:W-:Y:S01]  /*17d0*/  LOP3.LUT R10, R5, R10, RZ, 0x3c, !PT ;  /* 0x0000000a050a7212 */ /* 0x000fe200078e3cff */
[----:B------:R-:W-:Y:S01]  /*17e0*/  @P0 FMUL R12, R12, 0.25 ;  /* 0x3e8000000c0c0820 */ /* 0x000fe20000400000 */
[----:B------:R-:W-:Y:S01]  /*17f0*/  LOP3.LUT R11, R0, 0x300, RZ, 0xc0, !PT ;  /* 0x00000300000b7812 */ /* 0x000fe200078ec0ff */
[----:B------:R-:W0:Y:S01]  /*1800*/  MUFU.RCP R5, R36 ;  /* 0x0000002400057308 */ /* 0x000e220000001000 */
[----:B------:R-:W-:Y:S01]  /*1810*/  FSEL R4, R4, R15, !P2 ;  /* 0x0000000f04047208 */ /* 0x000fe20005000000 */
[----:B------:R-:W-:Y:S01]  /*1820*/  @P6 FMUL R15, R15, 0.25 ;  /* 0x3e8000000f0f6820 */ /* 0x000fe20000400000 */
[----:B------:R-:W-:Y:S01]  /*1830*/  SHF.L.U32 R0, R8, 0x1, RZ ;  /* 0x0000000108007819 */ /* 0x000fe200000006ff */
[----:B------:R-:W-:Y:S01]  /*1840*/  @P0 FMUL R13, R13, 0.25 ;  /* 0x3e8000000d0d0820 */ /* 0x000fe20000400000 */
[----:B------:R-:W-:Y:S01]  /*1850*/  LOP3.LUT R11, R11, 0xfc, R2, 0xf8, !PT ;  /* 0x000000fc0b0b7812 */ /* 0x000fe200078ef802 */
[----:B------:R-:W-:Y:S01]  /*1860*/  @!P5 FMUL R15, R15, 16777216 ;  /* 0x4b8000000f0fd820 */ /* 0x000fe20000400000 */
[----:B------:R-:W-:Y:S01]  /*1870*/  MOV R16, R18 ;  /* 0x0000001200107202 */ /* 0x000fe20000000f00 */
[----:B------:R-:W-:Y:S01]  /*1880*/  @P0 FMUL R24, R24, 0.25 ;  /* 0x3e80000018180820 */ /* 0x000fe20000400000 */
[----:B------:R-:W-:Y:S01]  /*1890*/  IADD3 R0, P0, P1, R9, c[0x0][0x178], R0 ;  /* 0x00005e0009007a10 */ /* 0x000fe2000791e000 */
[----:B------:R-:W-:Y:S01]  /*18a0*/  @!P4 FMUL R17, R17, 16777216 ;  /* 0x4b8000001111c820 */ /* 0x000fe20000400000 */
[----:B------:R-:W-:Y:S01]  /*18b0*/  LOP3.LUT R9, R11, R6, RZ, 0x3c, !PT ;  /* 0x000000060b097212 */ /* 0x000fe200078e3cff */
[----:B------:R-:W-:Y:S01]  /*18c0*/  @!P4 FMUL R12, R12, 16777216 ;  /* 0x4b8000000c0cc820 */ /* 0x000fe20000400000 */
[----:B------:R-:W1:Y:S01]  /*18d0*/  MUFU.RCP R11, R15 ;  /* 0x0000000f000b7308 */ /* 0x000e620000001000 */
[----:B------:R-:W-:Y:S01]  /*18e0*/  @!P4 FMUL R13, R13, 16777216 ;  /* 0x4b8000000d0dc820 */ /* 0x000fe20000400000 */
[----:B------:R-:W-:Y:S01]  /*18f0*/  IADD3 R6, R4, -0x3f3504f3, RZ ;  /* 0xc0cafb0d04067810 */ /* 0x000fe20007ffe0ff */
[----:B------:R-:W-:Y:S01]  /*1900*/  @!P4 FMUL R24, R24, 16777216 ;  /* 0x4b8000001818c820 */ /* 0x000fe20000400000 */
[----:B------:R-:W-:Y:S01]  /*1910*/  MOV R23, 0x3dc6b27f ;  /* 0x3dc6b27f00177802 */ /* 0x000fe20000000f00 */
[C---:B0-----:R-:W-:Y:S01]  /*1920*/  FMUL R17, R5.reuse, R17 ;  /* 0x0000001105117220 */ /* 0x041fe20000400000 */
[----:B------:R-:W-:Y:S01]  /*1930*/  ISETP.GE.U32.AND P4, PT, R4, 0x7f800000, PT ;  /* 0x7f8000000400780c */ /* 0x000fe20003f86070 */
[----:B------:R-:W-:Y:S01]  /*1940*/  FMUL R18, R5, R12 ;  /* 0x0000000c05127220 */ /* 0x000fe20000400000 */
[----:B------:R-:W-:Y:S01]  /*1950*/  LOP3.LUT R61, R61, 0x38, RZ, 0xc0, !PT ;  /* 0x000000383d3d7812 */ /* 0x000fe200078ec0ff */
[C---:B------:R-:W-:Y:S01]  /*1960*/  FMUL R22, R5.reuse, R13 ;  /* 0x0000000d05167220 */ /* 0x040fe20000400000 */
[----:B------:R-:W-:Y:S01]  /*1970*/  LOP3.LUT R13, R6, 0xff800000, RZ, 0xc0, !PT ;  /* 0xff800000060d7812 */ /* 0x000fe200078ec0ff */
[----:B------:R-:W-:Y:S01]  /*1980*/  FMUL R21, R5, R24 ;  /* 0x0000001805157220 */ /* 0x000fe20000400000 */
[----:B------:R-:W-:Y:S01]  /*1990*/  IADD3 R5, R3, -0x3f3504f3, RZ ;  /* 0xc0cafb0d03057810 */ /* 0x000fe20007ffe0ff */
[----:B------:R-:W-:Y:S01]  /*19a0*/  @P6 FMUL R19, R19, 0.25 ;  /* 0x3e80000013136820 */ /* 0x000fe20000400000 */
[----:B------:R-:W-:Y:S01]  /*19b0*/  F2FP.BF16.PACK_AB R17, R17, R22 ;  /* 0x000000161111723e */ /* 0x000fe200000010ff */
[----:B------:R-:W-:Y:S01]  /*19c0*/  @P6 FMUL R16, R16, 0.25 ;  /* 0x3e80000010106820 */ /* 0x000fe20000400000 */
[----:B------:R-:W-:Y:S01]  /*19d0*/  LOP3.LUT R12, R5, 0xff800000, RZ, 0xc0, !PT ;  /* 0xff800000050c7812 */ /* 0x000fe200078ec0ff */
[----:B------:R-:W-:Y:S01]  /*19e0*/  @P6 FMUL R20, R20, 0.25 ;  /* 0x3e80000014146820 */ /* 0x000fe20000400000 */
[----:B------:R-:W-:Y:S01]  /*19f0*/  IADD3 R5, R4, -R13, RZ ;  /* 0x8000000d04057210 */ /* 0x000fe20007ffe0ff */
[----:B------:R-:W-:Y:S01]  /*1a00*/  @P6 FMUL R14, R14, 0.25 ;  /* 0x3e8000000e0e6820 */ /* 0x000fe20000400000 */
[----:B------:R-:W-:Y:S01]  /*1a10*/  F2FP.BF16.PACK_AB R21, R18, R21 ;  /* 0x000000151215723e */ /* 0x000fe200000010ff */
[----:B------:R-:W-:Y:S01]  /*1a20*/  @!P5 FMUL R19, R19, 16777216 ;  /* 0x4b8000001313d820 */ /* 0x000fe20000400000 */
[----:B------:R-:W-:Y:S01]  /*1a30*/  LOP3.LUT R18, R10, 0x20, RZ, 0x3c, !PT ;  /* 0x000000200a127812 */ /* 0x000fe200078e3cff */
[----:B------:R-:W-:Y:S01]  /*1a40*/  @!P5 FMUL R16, R16, 16777216 ;  /* 0x4b8000001010d820 */ /* 0x000fe20000400000 */
[----:B------:R-:W-:Y:S01]  /*1a50*/  STS [R10+0x80], R17 ;  /* 0x000080110a007388 */ /* 0x000fe20000000800 */
[----:B------:R-:W-:Y:S01]  /*1a60*/  @!P5 FMUL R20, R20, 16777216 ;  /* 0x4b8000001414d820 */ /* 0x000fe20000400000 */
[----:B------:R-:W-:Y:S01]  /*1a70*/  I2F R13, R13 ;  /* 0x0000000d000d7306 */ /* 0x000fe20000201400 */
[----:B------:R-:W-:Y:S01]  /*1a80*/  @!P5 FMUL R14, R14, 16777216 ;  /* 0x4b8000000e0ed820 */ /* 0x000fe20000400000 */
[----:B------:R0:W-:Y:S01]  /*1a90*/  STS [R10], R21 ;  /* 0x000000150a007388 */ /* 0x0001e20000000800 */
[C---:B------:R-:W-:Y:S01]  /*1aa0*/  IMAD.IADD R6, R3.reuse, 0x1, -R12 ;  /* 0x0000000103067824 */ /* 0x040fe200078e0a0c */
[----:B------:R-:W-:Y:S01]  /*1ab0*/  ISETP.GE.U32.AND P5, PT, R3, 0x7f800000, PT ;  /* 0x7f8000000300780c */ /* 0x000fe20003fa6070 */
[----:B-1----:R-:W-:Y:S01]  /*1ac0*/  FMUL R15, R11, R19 ;  /* 0x000000130b0f7220 */ /* 0x002fe20000400000 */
[----:B------:R-:W-:Y:S01]  /*1ad0*/  LOP3.LUT R59, R59, 0x78, RZ, 0xc0, !PT ;  /* 0x000000783b3b7812 */ /* 0x000fe200078ec0ff */
[C---:B------:R-:W-:Y:S01]  /*1ae0*/  FMUL R16, R11.reuse, R16 ;  /* 0x000000100b107220 */ /* 0x040fe20000400000 */
[----:B------:R-:W1:Y:S01]  /*1af0*/  I2F R12, R12 ;  /* 0x0000000c000c7306 */ /* 0x000e620000201400 */
[----:B------:R-:W-:-:S02]  /*1b00*/  FMUL R20, R11, R20 ;  /* 0x000000140b147220 */ /* 0x000fc40000400000 */
[----:B------:R-:W-:Y:S02]  /*1b10*/  FMUL R19, R11, R14 ;  /* 0x0000000e0b137220 */ /* 0x000fe40000400000 */
[----:B------:R-:W-:Y:S01]  /*1b20*/  FADD R6, R6, -1 ;  /* 0xbf80000006067421 */ /* 0x000fe20000000000 */
[----:B------:R-:W-:Y:S01]  /*1b30*/  F2FP.BF16.PACK_AB R20, R15, R20 ;  /* 0x000000140f14723e */ /* 0x000fe200000010ff */
[----:B------:R-:W-:Y:S01]  /*1b40*/  FADD R5, R5, -1 ;  /* 0xbf80000005057421 */ /* 0x000fe20000000000 */
[----:B------:R-:W-:Y:S01]  /*1b50*/  F2FP.BF16.PACK_AB R19, R16, R19 ;  /* 0x000000131013723e */ /* 0x000fe200000010ff */
[CC--:B------:R-:W-:Y:S02]  /*1b60*/  FFMA.FTZ R11, R6.reuse, R23.reuse, -0.16845393180847167969 ;  /* 0xbe2c7f30060b7423 */ /* 0x0c0fe40000010017 */
[----:B------:R-:W-:Y:S01]  /*1b70*/  STS [R18+0x180], R20 ;  /* 0x0001801412007388 */ /* 0x000fe20000000800 */
[C---:B------:R-:W-:Y:S02]  /*1b80*/  FFMA.FTZ R14, R5.reuse, R23, -0.16845393180847167969 ;  /* 0xbe2c7f30050e7423 */ /* 0x040fe40000010017 */
[----:B------:R-:W-:Y:S01]  /*1b90*/  FFMA.FTZ R11, R6, R11, 0.1716887056827545166 ;  /* 0x3e2fcf2a060b7423 */ /* 0x000fe2000001000b */
[----:B------:R-:W-:Y:S01]  /*1ba0*/  STS [R18+0x100], R19 ;  /* 0x0001001312007388 */ /* 0x000fe20000000800 */
[----:B------:R-:W-:-:S02]  /*1bb0*/  FFMA.FTZ R14, R5, R14, 0.1716887056827545166 ;  /* 0x3e2fcf2a050e7423 */ /* 0x000fc4000001000e */
[C---:B------:R-:W-:Y:S01]  /*1bc0*/  FFMA.FTZ R11, R6.reuse, R11, -0.17900948226451873779 ;  /* 0xbe374e43060b7423 */ /* 0x040fe2000001000b */
[----:B------:R-:W-:Y:S01]  /*1bd0*/  BAR.SYNC.DEFER_BLOCKING 0x0 ;  /* 0x0000000000007b1d */ /* 0x000fe20000010000 */
[C---:B------:R-:W-:Y:S02]  /*1be0*/  FFMA.FTZ R14, R5.reuse, R14, -0.17900948226451873779 ;  /* 0xbe374e43050e7423 */ /* 0x040fe4000001000e */
[C---:B------:R-:W-:Y:S02]  /*1bf0*/  FFMA.FTZ R11, R6.reuse, R11, 0.20512372255325317383 ;  /* 0x3e520bf4060b7423 */ /* 0x040fe4000001000b */
[C---:B------:R-:W-:Y:S02]  /*1c00*/  FFMA.FTZ R14, R5.reuse, R14, 0.20512372255325317383 ;  /* 0x3e520bf4050e7423 */ /* 0x040fe4000001000e */
[----:B------:R-:W-:Y:S02]  /*1c10*/  FFMA.FTZ R11, R6, R11, -0.24046532809734344482 ;  /* 0xbe763c8b060b7423 */ /* 0x000fe4000001000b */
[----:B------:R-:W-:-:S02]  /*1c20*/  FFMA.FTZ R14, R5, R14, -0.24046532809734344482 ;  /* 0xbe763c8b050e7423 */ /* 0x000fc4000001000e */
[C---:B------:R-:W-:Y:S02]  /*1c30*/  FFMA.FTZ R11, R6.reuse, R11, 0.28857114911079406738 ;  /* 0x3e93bf99060b7423 */ /* 0x040fe4000001000b */
[C---:B------:R-:W-:Y:S02]  /*1c40*/  FFMA.FTZ R14, R5.reuse, R14, 0.28857114911079406738 ;  /* 0x3e93bf99050e7423 */ /* 0x040fe4000001000e */
[C---:B------:R-:W-:Y:S02]  /*1c50*/  FFMA.FTZ R11, R6.reuse, R11, -0.36067417263984680176 ;  /* 0xbeb8aa49060b7423 */ /* 0x040fe4000001000b */
[C---:B------:R-:W-:Y:S02]  /*1c60*/  FFMA.FTZ R14, R5.reuse, R14, -0.36067417263984680176 ;  /* 0xbeb8aa49050e7423 */ /* 0x040fe4000001000e */
[----:B------:R-:W-:Y:S02]  /*1c70*/  FFMA.FTZ R11, R6, R11, 0.48089820146560668945 ;  /* 0x3ef6384a060b7423 */ /* 0x000fe4000001000b */
[----:B------:R-:W-:-:S02]  /*1c80*/  FFMA.FTZ R14, R5, R14, 0.48089820146560668945 ;  /* 0x3ef6384a050e7423 */ /* 0x000fc4000001000e */
[C---:B------:R-:W-:Y:S01]  /*1c90*/  FFMA.FTZ R11, R6.reuse, R11, -0.72134751081466674805 ;  /* 0xbf38aa3b060b7423 */ /* 0x040fe2000001000b */
[----:B------:R2:W3:Y:S01]  /*1ca0*/  LDS R17, [R9] ;  /* 0x0000000009117984 */ /* 0x0004e20000000800 */
[----:B------:R-:W-:Y:S02]  /*1cb0*/  FFMA.FTZ R14, R5, R14, -0.72134751081466674805 ;  /* 0xbf38aa3b050e7423 */ /* 0x000fe4000001000e */
[----:B------:R-:W-:Y:S02]  /*1cc0*/  FMUL R11, R6, R11 ;  /* 0x0000000b060b7220 */ /* 0x000fe40000400000 */
[----:B------:R-:W-:Y:S01]  /*1cd0*/  IMAD.HI R16, R7, 0x2, RZ ;  /* 0x0000000207107827 */ /* 0x000fe200078e02ff */
[----:B------:R-:W-:-:S03]  /*1ce0*/  FSEL R7, RZ, -23, P3 ;  /* 0xc1b80000ff077808 */ /* 0x000fc60001800000 */
[----:B------:R-:W-:Y:S02]  /*1cf0*/  FMUL R11, R6, R11 ;  /* 0x0000000b060b7220 */ /* 0x000fe40000400000 */
[----:B------:R-:W-:Y:S02]  /*1d00*/  FMUL R14, R5, R14 ;  /* 0x0000000e050e7220 */ /* 0x000fe40000400000 */
[----:B------:R-:W-:Y:S01]  /*1d10*/  IMAD.HI R15, R8, 0x2, RZ ;  /* 0x00000002080f7827 */ /* 0x000fe200078e02ff */
[----:B------:R-:W-:Y:S02]  /*1d20*/  FSEL R8, RZ, -23, P2 ;  /* 0xc1b80000ff087808 */ /* 0x000fe40001000000 */
[----:B------:R-:W-:Y:S01]  /*1d30*/  LOP3.LUT P2, RZ, R55, 0xe0, RZ, 0xc0, !PT ;  /* 0x000000e037ff7812 */ /* 0x000fe2000784c0ff */
[----:B-1----:R-:W-:Y:S01]  /*1d40*/  FFMA.FTZ R7, R12, 1.1920928955078125e-07, R7 ;  /* 0x340000000c077823 */ /* 0x002fe20000010007 */
[----:B------:R-:W-:Y:S01]  /*1d50*/  IADD3.X R16, R16, c[0x0][0x17c], R15, P0, P1 ;  /* 0x00005f0010107a10 */ /* 0x000fe200007e240f */
[----:B------:R-:W-:Y:S01]  /*1d60*/  FFMA.FTZ R6, R6, 1.4426950216293334961, R11 ;  /* 0x3fb8aa3b06067823 */ /* 0x000fe2000001000b */
[----:B------:R-:W-:Y:S01]  /*1d70*/  FSETP.NEU.AND P0, PT, R3, RZ, PT ;  /* 0x000000ff0300720b */ /* 0x000fe20003f0d000 */
[----:B------:R-:W-:Y:S01]  /*1d80*/  FMUL R14, R5, R14 ;  /* 0x0000000e050e7220 */ /* 0x000fe20000400000 */
[----:B------:R-:W-:Y:S01]  /*1d90*/  FSETP.NEU.AND P1, PT, R4, RZ, PT ;  /* 0x000000ff0400720b */ /* 0x000fe20003f2d000 */
[----:B------:R-:W-:Y:S01]  /*1da0*/  FADD R6, R7, R6 ;  /* 0x0000000607067221 */ /* 0x000fe20000000000 */
[----:B------:R-:W-:Y:S01]  /*1db0*/  @P4 MOV R7, 0x7f800000 ;  /* 0x7f80000000074802 */ /* 0x000fe20000000f00 */
[----:B------:R-:W-:Y:S01]  /*1dc0*/  FFMA.FTZ R8, R13, 1.1920928955078125e-07, R8 ;  /* 0x340000000d087823 */ /* 0x000fe20000010008 */
[----:B------:R-:W-:Y:S01]  /*1dd0*/  SHF.R.U32.HI R55, RZ, 0x1, R55 ;  /* 0x00000001ff377819 */ /* 0x000fe20000011637 */
[----:B------:R-:W-:-:S02]  /*1de0*/  FFMA.FTZ R5, R5, 1.4426950216293334961, R14 ;  /* 0x3fb8aa3b05057823 */ /* 0x000fc4000001000e */
[----:B0-----:R-:W-:Y:S02]  /*1df0*/  @P5 IMAD.MOV.U32 R10, RZ, RZ, 0x7f800000 ;  /* 0x7f800000ff0a5424 */ /* 0x001fe400078e00ff */
[----:B------:R-:W-:Y:S01]  /*1e00*/  FADD R5, R8, R5 ;  /* 0x0000000508057221 */ /* 0x000fe20000000000 */
[----:B------:R-:W-:Y:S01]  /*1e10*/  LOP3.LUT R8, R55, 0x4, RZ, 0xc0, !PT ;  /* 0x0000000437087812 */ /* 0x000fe200078ec0ff */
[----:B------:R-:W-:Y:S01]  /*1e20*/  @P5 FFMA.FTZ R6, R3, R10, +INF ;  /* 0x7f80000003065423 */ /* 0x000fe2000001000a */
[----:B------:R-:W-:Y:S01]  /*1e30*/  LOP3.LUT R10, R2, 0x40, RZ, 0xc0, !PT ;  /* 0x00000040020a7812 */ /* 0x000fe200078ec0ff */
[----:B------:R-:W-:Y:S02]  /*1e40*/  @P4 FFMA.FTZ R5, R4, R7, +INF ;  /* 0x7f80000004054423 */ /* 0x000fe40000010007 */
[----:B------:R-:W-:Y:S01]  /*1e50*/  IMAD R3, R56, c[0x0][0x1c8], RZ ;  /* 0x0000720038037a24 */ /* 0x000fe200078e02ff */
[----:B------:R-:W-:Y:S01]  /*1e60*/  FSEL R7, R6, -INF , P0 ;  /* 0xff80000006077808 */ /* 0x000fe20000000000 */
[----:B------:R-:W-:Y:S01]  /*1e70*/  IMAD.MOV.U32 R4, RZ, RZ, c[0x0][0x1c8] ;  /* 0x00007200ff047624 */ /* 0x000fe200078e00ff */
[----:B--2---:R-:W-:-:S02]  /*1e80*/  FSEL R9, R5, -INF , P1 ;  /* 0xff80000005097808 */ /* 0x004fc40000800000 */
[----:B------:R-:W-:Y:S02]  /*1e90*/  LEA R2, P3, R3, R0, 0x1 ;  /* 0x0000000003027211 */ /* 0x000fe400078608ff */
[----:B------:R-:W-:Y:S01]  /*1ea0*/  LEA R11, R4, R3, 0x3 ;  /* 0x00000003040b7211 */ /* 0x000fe200078e18ff */
[----:B------:R-:W-:Y:S01]  /*1eb0*/  FFMA R9, R9, 0.69314718246459960938, R30 ;  /* 0x3f31721809097823 */ /* 0x000fe2000000001e */
[----:B------:R-:W-:Y:S02]  /*1ec0*/  LEA.HI.X.SX32 R3, R3, R16, 0x1, P3 ;  /* 0x0000001003037211 */ /* 0x000fe400018f0eff */
[----:B------:R-:W-:Y:S02]  /*1ed0*/  LEA R4, P4, R11, R0, 0x1 ;  /* 0x000000000b047211 */ /* 0x000fe400078808ff */
[----:B---3--:R-:W-:Y:S01]  /*1ee0*/  PRMT R0, R17, 0x7632, R0 ;  /* 0x0000763211007816 */ /* 0x008fe20000000000 */
[----:B------:R0:W-:Y:S01]  /*1ef0*/  STG.E.U16 [R2.64], R17 ;  /* 0x0000001102007986 */ /* 0x0001e2000c101506 */
[----:B------:R-:W-:-:S02]  /*1f00*/  LEA.HI.X.SX32 R5, R11, R16, 0x1, P4 ;  /* 0x000000100b057211 */ /* 0x000fc400020f0eff */
[----:B------:R-:W-:Y:S01]  /*1f10*/  IADD3 R10, R10, R61, R8 ;  /* 0x0000003d0a0a7210 */ /* 0x000fe20007ffe008 */
[----:B------:R-:W-:Y:S02]  /*1f20*/  FFMA R8, R7, 0.69314718246459960938, R28 ;  /* 0x3f31721807087823 */ /* 0x000fe4000000001c */
[----:B------:R0:W-:Y:S04]  /*1f30*/  STG.E.U16 [R4.64], R0 ;  /* 0x0000000004007986 */ /* 0x0001e8000c101506 */
[----:B------:R-:W-:Y:S06]  /*1f40*/  BAR.SYNC.DEFER_BLOCKING 0x0 ;  /* 0x0000000000007b1d */ /* 0x000fec0000010000 */
[----:B------:R0:W-:Y:S04]  /*1f50*/  STS.64 [R59], R8 ;  /* 0x000000083b007388 */ /* 0x0001e80000000a00 */
[----:B------:R-:W-:Y:S06]  /*1f60*/  BAR.SYNC.DEFER_BLOCKING 0x0 ;  /* 0x0000000000007b1d */ /* 0x000fec0000010000 */
[----:B------:R-:W-:Y:S05]  /*1f70*/  @P2 EXIT ;  /* 0x000000000000294d */ /* 0x000fea0003800000 */
[----:B0-----:R-:W0:Y:S01]  /*1f80*/  LDS R5, [R10] ;  /* 0x000000000a057984 */ /* 0x001e220000000800 */
[----:B------:R-:W-:-:S02]  /*1f90*/  IMAD R0, R25, c[0x0][0x1cc], RZ ;  /* 0x0000730019007a24 */ /* 0x000fc400078e02ff */
[C---:B------:R-:W-:Y:S02]  /*1fa0*/  IMAD.SHL.U32 R3, R53.reuse, 0x4, RZ ;  /* 0x0000000435037824 */ /* 0x040fe400078e00ff */
[----:B------:R-:W-:Y:S01]  /*1fb0*/  IMAD.HI R53, R53, 0x4, RZ ;  /* 0x0000000435357827 */ /* 0x000fe200078e02ff */
[----:B------:R-:W-:-:S03]  /*1fc0*/  SHF.L.U32 R2, R0, 0x2, RZ ;  /* 0x0000000200027819 */ /* 0x000fc600000006ff */
[----:B------:R-:W-:Y:S01]  /*1fd0*/  IMAD.HI R0, R0, 0x4, RZ ;  /* 0x0000000400007827 */ /* 0x000fe200078e02ff */
[----:B------:R-:W-:-:S04]  /*1fe0*/  IADD3 R2, P0, P1, R3, c[0x0][0x180], R2 ;  /* 0x0000600003027a10 */ /* 0x000fc8000791e002 */
[----:B------:R-:W-:-:S05]  /*1ff0*/  IADD3.X R3, R53, c[0x0][0x184], R0, P0, P1 ;  /* 0x0000610035037a10 */ /* 0x000fca00007e2400 */
[----:B0-----:R-:W-:Y:S01]  /*2000*/  STG.E [R2.64], R5 ;  /* 0x0000000502007986 */ /* 0x001fe2000c101906 */
[----:B------:R-:W-:Y:S05]  /*2010*/  EXIT ;  /* 0x000000000000794d */ /* 0x000fea0003800000 */
.L_x_2:
[----:B------:R-:W-:-:S00]  /*2020*/  BRA `(.L_x_2) ;  /* 0xfffffff000007947 */ /* 0x000fc0000383ffff */
[----:B------:R-:W-:-:S00]  /*2030*/  NOP ;  /* 0x0000000000007918 */ /* 0x000fc00000000000 */
        /* <DEDUP_REMOVED lines=12> */
.L_x_3:


//--------------------- .nv.global.init           --------------------------
	.section	.nv.global.init,"aw",@progbits
.nv.global.init:
	.type		_$_str,@object
	.size		_$_str,(.L_0 - _$_str)
_$_str:
        /*0000*/ 	.byte	0x5f, 0x5f, 0x43, 0x55, 0x44, 0x41, 0x5f, 0x46, 0x54, 0x5a, 0x00
.L_0:


//--------------------- .nv.shared.attn_fwd       --------------------------
	.section	.nv.shared.attn_fwd,"aw",@nobits
	.sectionflags	@""
	.align	16
